//
// Generated by NVIDIA NVVM Compiler
//
// Compiler Build ID: CL-36424714
// Cuda compilation tools, release 13.0, V13.0.88
// Based on NVVM 20.0.0
//

.version 9.0
.target sm_100
.address_size 64

	// .globl	_Z15simulate_kernelPdiiddd
.global .align 4 .b8 precalc_xorwow_matrix[102400];
.global .align 4 .b8 precalc_xorwow_offset_matrix[102400];
.global .align 4 .b8 mrg32k3aM1[2304];
.global .align 4 .b8 mrg32k3aM2[2304];
.global .align 4 .b8 mrg32k3aM1SubSeq[2016];
.global .align 4 .b8 mrg32k3aM2SubSeq[2016];
.global .align 4 .b8 mrg32k3aM1Seq[2304];
.global .align 4 .b8 mrg32k3aM2Seq[2304];
.const .align 8 .b8 __cr_lgamma_table[72];
.global .align 1 .b8 _ZN34_INTERNAL_356f7d1c_4_k_cu_9c8071544cuda3std3__45__cpo5beginE[1];
.global .align 1 .b8 _ZN34_INTERNAL_356f7d1c_4_k_cu_9c8071544cuda3std3__45__cpo3endE[1];
.global .align 1 .b8 _ZN34_INTERNAL_356f7d1c_4_k_cu_9c8071544cuda3std3__45__cpo6cbeginE[1];
.global .align 1 .b8 _ZN34_INTERNAL_356f7d1c_4_k_cu_9c8071544cuda3std3__45__cpo4cendE[1];
.global .align 1 .b8 _ZN34_INTERNAL_356f7d1c_4_k_cu_9c8071544cuda3std3__45__cpo6rbeginE[1];
.global .align 1 .b8 _ZN34_INTERNAL_356f7d1c_4_k_cu_9c8071544cuda3std3__45__cpo4rendE[1];
.global .align 1 .b8 _ZN34_INTERNAL_356f7d1c_4_k_cu_9c8071544cuda3std3__45__cpo7crbeginE[1];
.global .align 1 .b8 _ZN34_INTERNAL_356f7d1c_4_k_cu_9c8071544cuda3std3__45__cpo5crendE[1];
.global .align 1 .b8 _ZN34_INTERNAL_356f7d1c_4_k_cu_9c8071544cuda3std3__436_GLOBAL__N__356f7d1c_4_k_cu_9c8071546ignoreE[1];
.global .align 1 .b8 _ZN34_INTERNAL_356f7d1c_4_k_cu_9c8071544cuda3std3__419piecewise_constructE[1];
.global .align 1 .b8 _ZN34_INTERNAL_356f7d1c_4_k_cu_9c8071544cuda3std3__48in_placeE[1];
.global .align 1 .b8 _ZN34_INTERNAL_356f7d1c_4_k_cu_9c8071544cuda3std3__420unreachable_sentinelE[1];
.global .align 1 .b8 _ZN34_INTERNAL_356f7d1c_4_k_cu_9c8071544cuda3std3__47nulloptE[1];
.global .align 1 .b8 _ZN34_INTERNAL_356f7d1c_4_k_cu_9c8071544cuda3std3__48unexpectE[1];
.global .align 1 .b8 _ZN34_INTERNAL_356f7d1c_4_k_cu_9c8071544cuda3std6ranges3__45__cpo4swapE[1];
.global .align 1 .b8 _ZN34_INTERNAL_356f7d1c_4_k_cu_9c8071544cuda3std6ranges3__45__cpo9iter_moveE[1];
.global .align 1 .b8 _ZN34_INTERNAL_356f7d1c_4_k_cu_9c8071544cuda3std6ranges3__45__cpo5beginE[1];
.global .align 1 .b8 _ZN34_INTERNAL_356f7d1c_4_k_cu_9c8071544cuda3std6ranges3__45__cpo3endE[1];
.global .align 1 .b8 _ZN34_INTERNAL_356f7d1c_4_k_cu_9c8071544cuda3std6ranges3__45__cpo6cbeginE[1];
.global .align 1 .b8 _ZN34_INTERNAL_356f7d1c_4_k_cu_9c8071544cuda3std6ranges3__45__cpo4cendE[1];
.global .align 1 .b8 _ZN34_INTERNAL_356f7d1c_4_k_cu_9c8071544cuda3std6ranges3__45__cpo7advanceE[1];
.global .align 1 .b8 _ZN34_INTERNAL_356f7d1c_4_k_cu_9c8071544cuda3std6ranges3__45__cpo9iter_swapE[1];
.global .align 1 .b8 _ZN34_INTERNAL_356f7d1c_4_k_cu_9c8071544cuda3std6ranges3__45__cpo4nextE[1];
.global .align 1 .b8 _ZN34_INTERNAL_356f7d1c_4_k_cu_9c8071544cuda3std6ranges3__45__cpo4prevE[1];
.global .align 1 .b8 _ZN34_INTERNAL_356f7d1c_4_k_cu_9c8071544cuda3std6ranges3__45__cpo4dataE[1];
.global .align 1 .b8 _ZN34_INTERNAL_356f7d1c_4_k_cu_9c8071544cuda3std6ranges3__45__cpo5cdataE[1];
.global .align 1 .b8 _ZN34_INTERNAL_356f7d1c_4_k_cu_9c8071544cuda3std6ranges3__45__cpo4sizeE[1];
.global .align 1 .b8 _ZN34_INTERNAL_356f7d1c_4_k_cu_9c8071544cuda3std6ranges3__45__cpo5ssizeE[1];
.global .align 1 .b8 _ZN34_INTERNAL_356f7d1c_4_k_cu_9c8071544cuda3std6ranges3__45__cpo8distanceE[1];
.global .align 1 .b8 _ZN34_INTERNAL_356f7d1c_4_k_cu_9c8071546thrust24THRUST_300001_SM_1000_NS8cuda_cub3parE[1];
.global .align 1 .b8 _ZN34_INTERNAL_356f7d1c_4_k_cu_9c8071546thrust24THRUST_300001_SM_1000_NS8cuda_cub10par_nosyncE[1];
.global .align 1 .b8 _ZN34_INTERNAL_356f7d1c_4_k_cu_9c8071546thrust24THRUST_300001_SM_1000_NS6system6detail10sequential3seqE[1];
.global .align 1 .b8 _ZN34_INTERNAL_356f7d1c_4_k_cu_9c8071546thrust24THRUST_300001_SM_1000_NS12placeholders2_1E[1];
.global .align 1 .b8 _ZN34_INTERNAL_356f7d1c_4_k_cu_9c8071546thrust24THRUST_300001_SM_1000_NS12placeholders2_2E[1];
.global .align 1 .b8 _ZN34_INTERNAL_356f7d1c_4_k_cu_9c8071546thrust24THRUST_300001_SM_1000_NS12placeholders2_3E[1];
.global .align 1 .b8 _ZN34_INTERNAL_356f7d1c_4_k_cu_9c8071546thrust24THRUST_300001_SM_1000_NS12placeholders2_4E[1];
.global .align 1 .b8 _ZN34_INTERNAL_356f7d1c_4_k_cu_9c8071546thrust24THRUST_300001_SM_1000_NS12placeholders2_5E[1];
.global .align 1 .b8 _ZN34_INTERNAL_356f7d1c_4_k_cu_9c8071546thrust24THRUST_300001_SM_1000_NS12placeholders2_6E[1];
.global .align 1 .b8 _ZN34_INTERNAL_356f7d1c_4_k_cu_9c8071546thrust24THRUST_300001_SM_1000_NS12placeholders2_7E[1];
.global .align 1 .b8 _ZN34_INTERNAL_356f7d1c_4_k_cu_9c8071546thrust24THRUST_300001_SM_1000_NS12placeholders2_8E[1];
.global .align 1 .b8 _ZN34_INTERNAL_356f7d1c_4_k_cu_9c8071546thrust24THRUST_300001_SM_1000_NS12placeholders2_9E[1];
.global .align 1 .b8 _ZN34_INTERNAL_356f7d1c_4_k_cu_9c8071546thrust24THRUST_300001_SM_1000_NS12placeholders3_10E[1];
.global .align 1 .b8 _ZN34_INTERNAL_356f7d1c_4_k_cu_9c8071546thrust24THRUST_300001_SM_1000_NS3seqE[1];

.visible .entry _Z15simulate_kernelPdiiddd(
	.param .u64 .ptr .align 1 _Z15simulate_kernelPdiiddd_param_0,
	.param .u32 _Z15simulate_kernelPdiiddd_param_1,
	.param .u32 _Z15simulate_kernelPdiiddd_param_2,
	.param .f64 _Z15simulate_kernelPdiiddd_param_3,
	.param .f64 _Z15simulate_kernelPdiiddd_param_4,
	.param .f64 _Z15simulate_kernelPdiiddd_param_5
)
{
	.local .align 8 .b8 	__local_depot0[48];
	.reg .b64 	%SP;
	.reg .b64 	%SPL;
	.reg .pred 	%p<78>;
	.reg .b32 	%r<1340>;
	.reg .b32 	%f<3>;
	.reg .b64 	%rd<36>;
	.reg .b64 	%fd<137>;

	mov.u64 	%SPL, __local_depot0;
	ld.param.u32 	%r583, [_Z15simulate_kernelPdiiddd_param_1];
	ld.param.u32 	%r582, [_Z15simulate_kernelPdiiddd_param_2];
	ld.param.f64 	%fd136, [_Z15simulate_kernelPdiiddd_param_5];
	mov.u32 	%r584, %ctaid.x;
	mov.u32 	%r585, %ntid.x;
	mov.u32 	%r586, %tid.x;
	mad.lo.s32 	%r1, %r584, %r585, %r586;
	setp.ge.s32 	%p1, %r1, %r583;
	@%p1 bra 	$L__BB0_134;
	add.u64 	%rd1, %SPL, 0;
	cvt.s64.s32 	%rd2, %r1;
	mov.b32 	%r1050, -9920396;
	mov.b32 	%r592, -771510409;
	st.local.v2.u32 	[%rd1], {%r592, %r1050};
	mov.b32 	%r1048, -123459836;
	mov.b32 	%r1049, -308902214;
	st.local.v2.u32 	[%rd1+8], {%r1049, %r1048};
	mov.b32 	%r1046, -127593864;
	mov.b32 	%r1047, -589760388;
	st.local.v2.u32 	[%rd1+16], {%r1047, %r1046};
	setp.eq.s32 	%p2, %r1, 0;
	@%p2 bra 	$L__BB0_116;
	mov.b32 	%r1033, 0;
	mov.b32 	%r1050, -9920396;
	mov.b32 	%r1049, -308902214;
	mov.b32 	%r1048, -123459836;
	mov.b32 	%r1047, -589760388;
	mov.b32 	%r1046, -127593864;
	mov.u64 	%rd13, precalc_xorwow_matrix;
	mov.u64 	%rd35, %rd2;
$L__BB0_3:
	mov.u64 	%rd3, %rd35;
	and.b64  	%rd4, %rd3, 3;
	setp.eq.s64 	%p3, %rd4, 0;
	@%p3 bra 	$L__BB0_115;
	mul.wide.u32 	%rd12, %r1033, 3200;
	add.s64 	%rd5, %rd13, %rd12;
	mov.b32 	%r1046, 0;
	mov.u32 	%r1047, %r1046;
	mov.u32 	%r1048, %r1046;
	mov.u32 	%r1049, %r1046;
	mov.u32 	%r1050, %r1046;
	mov.u32 	%r1039, %r1046;
$L__BB0_5:
	mul.wide.u32 	%rd14, %r1039, 4;
	add.s64 	%rd15, %rd1, %rd14;
	ld.local.u32 	%r14, [%rd15+4];
	shl.b32 	%r15, %r1039, 5;
	mov.b32 	%r1045, 0;
$L__BB0_6:
	.pragma "nounroll";
	shr.u32 	%r601, %r14, %r1045;
	and.b32  	%r602, %r601, 1;
	setp.eq.b32 	%p4, %r602, 1;
	not.pred 	%p5, %p4;
	add.s32 	%r603, %r15, %r1045;
	mul.lo.s32 	%r604, %r603, 5;
	mul.wide.u32 	%rd16, %r604, 4;
	add.s64 	%rd6, %rd5, %rd16;
	@%p5 bra 	$L__BB0_8;
	ld.global.u32 	%r605, [%rd6];
	xor.b32  	%r1050, %r1050, %r605;
	ld.global.u32 	%r606, [%rd6+4];
	xor.b32  	%r1049, %r1049, %r606;
	ld.global.u32 	%r607, [%rd6+8];
	xor.b32  	%r1048, %r1048, %r607;
	ld.global.u32 	%r608, [%rd6+12];
	xor.b32  	%r1047, %r1047, %r608;
	ld.global.u32 	%r609, [%rd6+16];
	xor.b32  	%r1046, %r1046, %r609;
$L__BB0_8:
	and.b32  	%r611, %r601, 2;
	setp.eq.s32 	%p6, %r611, 0;
	@%p6 bra 	$L__BB0_10;
	ld.global.u32 	%r612, [%rd6+20];
	xor.b32  	%r1050, %r1050, %r612;
	ld.global.u32 	%r613, [%rd6+24];
	xor.b32  	%r1049, %r1049, %r613;
	ld.global.u32 	%r614, [%rd6+28];
	xor.b32  	%r1048, %r1048, %r614;
	ld.global.u32 	%r615, [%rd6+32];
	xor.b32  	%r1047, %r1047, %r615;
	ld.global.u32 	%r616, [%rd6+36];
	xor.b32  	%r1046, %r1046, %r616;
$L__BB0_10:
	and.b32  	%r618, %r601, 4;
	setp.eq.s32 	%p7, %r618, 0;
	@%p7 bra 	$L__BB0_12;
	ld.global.u32 	%r619, [%rd6+40];
	xor.b32  	%r1050, %r1050, %r619;
	ld.global.u32 	%r620, [%rd6+44];
	xor.b32  	%r1049, %r1049, %r620;
	ld.global.u32 	%r621, [%rd6+48];
	xor.b32  	%r1048, %r1048, %r621;
	ld.global.u32 	%r622, [%rd6+52];
	xor.b32  	%r1047, %r1047, %r622;
	ld.global.u32 	%r623, [%rd6+56];
	xor.b32  	%r1046, %r1046, %r623;
$L__BB0_12:
	and.b32  	%r625, %r601, 8;
	setp.eq.s32 	%p8, %r625, 0;
	@%p8 bra 	$L__BB0_14;
	ld.global.u32 	%r626, [%rd6+60];
	xor.b32  	%r1050, %r1050, %r626;
	ld.global.u32 	%r627, [%rd6+64];
	xor.b32  	%r1049, %r1049, %r627;
	ld.global.u32 	%r628, [%rd6+68];
	xor.b32  	%r1048, %r1048, %r628;
	ld.global.u32 	%r629, [%rd6+72];
	xor.b32  	%r1047, %r1047, %r629;
	ld.global.u32 	%r630, [%rd6+76];
	xor.b32  	%r1046, %r1046, %r630;
$L__BB0_14:
	and.b32  	%r632, %r601, 16;
	setp.eq.s32 	%p9, %r632, 0;
	@%p9 bra 	$L__BB0_16;
	ld.global.u32 	%r633, [%rd6+80];
	xor.b32  	%r1050, %r1050, %r633;
	ld.global.u32 	%r634, [%rd6+84];
	xor.b32  	%r1049, %r1049, %r634;
	ld.global.u32 	%r635, [%rd6+88];
	xor.b32  	%r1048, %r1048, %r635;
	ld.global.u32 	%r636, [%rd6+92];
	xor.b32  	%r1047, %r1047, %r636;
	ld.global.u32 	%r637, [%rd6+96];
	xor.b32  	%r1046, %r1046, %r637;
$L__BB0_16:
	and.b32  	%r639, %r601, 32;
	setp.eq.s32 	%p10, %r639, 0;
	@%p10 bra 	$L__BB0_18;
	ld.global.u32 	%r640, [%rd6+100];
	xor.b32  	%r1050, %r1050, %r640;
	ld.global.u32 	%r641, [%rd6+104];
	xor.b32  	%r1049, %r1049, %r641;
	ld.global.u32 	%r642, [%rd6+108];
	xor.b32  	%r1048, %r1048, %r642;
	ld.global.u32 	%r643, [%rd6+112];
	xor.b32  	%r1047, %r1047, %r643;
	ld.global.u32 	%r644, [%rd6+116];
	xor.b32  	%r1046, %r1046, %r644;
$L__BB0_18:
	and.b32  	%r646, %r601, 64;
	setp.eq.s32 	%p11, %r646, 0;
	@%p11 bra 	$L__BB0_20;
	ld.global.u32 	%r647, [%rd6+120];
	xor.b32  	%r1050, %r1050, %r647;
	ld.global.u32 	%r648, [%rd6+124];
	xor.b32  	%r1049, %r1049, %r648;
	ld.global.u32 	%r649, [%rd6+128];
	xor.b32  	%r1048, %r1048, %r649;
	ld.global.u32 	%r650, [%rd6+132];
	xor.b32  	%r1047, %r1047, %r650;
	ld.global.u32 	%r651, [%rd6+136];
	xor.b32  	%r1046, %r1046, %r651;
$L__BB0_20:
	and.b32  	%r653, %r601, 128;
	setp.eq.s32 	%p12, %r653, 0;
	@%p12 bra 	$L__BB0_22;
	ld.global.u32 	%r654, [%rd6+140];
	xor.b32  	%r1050, %r1050, %r654;
	ld.global.u32 	%r655, [%rd6+144];
	xor.b32  	%r1049, %r1049, %r655;
	ld.global.u32 	%r656, [%rd6+148];
	xor.b32  	%r1048, %r1048, %r656;
	ld.global.u32 	%r657, [%rd6+152];
	xor.b32  	%r1047, %r1047, %r657;
	ld.global.u32 	%r658, [%rd6+156];
	xor.b32  	%r1046, %r1046, %r658;
$L__BB0_22:
	and.b32  	%r660, %r601, 256;
	setp.eq.s32 	%p13, %r660, 0;
	@%p13 bra 	$L__BB0_24;
	ld.global.u32 	%r661, [%rd6+160];
	xor.b32  	%r1050, %r1050, %r661;
	ld.global.u32 	%r662, [%rd6+164];
	xor.b32  	%r1049, %r1049, %r662;
	ld.global.u32 	%r663, [%rd6+168];
	xor.b32  	%r1048, %r1048, %r663;
	ld.global.u32 	%r664, [%rd6+172];
	xor.b32  	%r1047, %r1047, %r664;
	ld.global.u32 	%r665, [%rd6+176];
	xor.b32  	%r1046, %r1046, %r665;
$L__BB0_24:
	and.b32  	%r667, %r601, 512;
	setp.eq.s32 	%p14, %r667, 0;
	@%p14 bra 	$L__BB0_26;
	ld.global.u32 	%r668, [%rd6+180];
	xor.b32  	%r1050, %r1050, %r668;
	ld.global.u32 	%r669, [%rd6+184];
	xor.b32  	%r1049, %r1049, %r669;
	ld.global.u32 	%r670, [%rd6+188];
	xor.b32  	%r1048, %r1048, %r670;
	ld.global.u32 	%r671, [%rd6+192];
	xor.b32  	%r1047, %r1047, %r671;
	ld.global.u32 	%r672, [%rd6+196];
	xor.b32  	%r1046, %r1046, %r672;
$L__BB0_26:
	and.b32  	%r674, %r601, 1024;
	setp.eq.s32 	%p15, %r674, 0;
	@%p15 bra 	$L__BB0_28;
	ld.global.u32 	%r675, [%rd6+200];
	xor.b32  	%r1050, %r1050, %r675;
	ld.global.u32 	%r676, [%rd6+204];
	xor.b32  	%r1049, %r1049, %r676;
	ld.global.u32 	%r677, [%rd6+208];
	xor.b32  	%r1048, %r1048, %r677;
	ld.global.u32 	%r678, [%rd6+212];
	xor.b32  	%r1047, %r1047, %r678;
	ld.global.u32 	%r679, [%rd6+216];
	xor.b32  	%r1046, %r1046, %r679;
$L__BB0_28:
	and.b32  	%r681, %r601, 2048;
	setp.eq.s32 	%p16, %r681, 0;
	@%p16 bra 	$L__BB0_30;
	ld.global.u32 	%r682, [%rd6+220];
	xor.b32  	%r1050, %r1050, %r682;
	ld.global.u32 	%r683, [%rd6+224];
	xor.b32  	%r1049, %r1049, %r683;
	ld.global.u32 	%r684, [%rd6+228];
	xor.b32  	%r1048, %r1048, %r684;
	ld.global.u32 	%r685, [%rd6+232];
	xor.b32  	%r1047, %r1047, %r685;
	ld.global.u32 	%r686, [%rd6+236];
	xor.b32  	%r1046, %r1046, %r686;
$L__BB0_30:
	and.b32  	%r688, %r601, 4096;
	setp.eq.s32 	%p17, %r688, 0;
	@%p17 bra 	$L__BB0_32;
	ld.global.u32 	%r689, [%rd6+240];
	xor.b32  	%r1050, %r1050, %r689;
	ld.global.u32 	%r690, [%rd6+244];
	xor.b32  	%r1049, %r1049, %r690;
	ld.global.u32 	%r691, [%rd6+248];
	xor.b32  	%r1048, %r1048, %r691;
	ld.global.u32 	%r692, [%rd6+252];
	xor.b32  	%r1047, %r1047, %r692;
	ld.global.u32 	%r693, [%rd6+256];
	xor.b32  	%r1046, %r1046, %r693;
$L__BB0_32:
	and.b32  	%r695, %r601, 8192;
	setp.eq.s32 	%p18, %r695, 0;
	@%p18 bra 	$L__BB0_34;
	ld.global.u32 	%r696, [%rd6+260];
	xor.b32  	%r1050, %r1050, %r696;
	ld.global.u32 	%r697, [%rd6+264];
	xor.b32  	%r1049, %r1049, %r697;
	ld.global.u32 	%r698, [%rd6+268];
	xor.b32  	%r1048, %r1048, %r698;
	ld.global.u32 	%r699, [%rd6+272];
	xor.b32  	%r1047, %r1047, %r699;
	ld.global.u32 	%r700, [%rd6+276];
	xor.b32  	%r1046, %r1046, %r700;
$L__BB0_34:
	and.b32  	%r702, %r601, 16384;
	setp.eq.s32 	%p19, %r702, 0;
	@%p19 bra 	$L__BB0_36;
	ld.global.u32 	%r703, [%rd6+280];
	xor.b32  	%r1050, %r1050, %r703;
	ld.global.u32 	%r704, [%rd6+284];
	xor.b32  	%r1049, %r1049, %r704;
	ld.global.u32 	%r705, [%rd6+288];
	xor.b32  	%r1048, %r1048, %r705;
	ld.global.u32 	%r706, [%rd6+292];
	xor.b32  	%r1047, %r1047, %r706;
	ld.global.u32 	%r707, [%rd6+296];
	xor.b32  	%r1046, %r1046, %r707;
$L__BB0_36:
	and.b32  	%r709, %r601, 32768;
	setp.eq.s32 	%p20, %r709, 0;
	@%p20 bra 	$L__BB0_38;
	ld.global.u32 	%r710, [%rd6+300];
	xor.b32  	%r1050, %r1050, %r710;
	ld.global.u32 	%r711, [%rd6+304];
	xor.b32  	%r1049, %r1049, %r711;
	ld.global.u32 	%r712, [%rd6+308];
	xor.b32  	%r1048, %r1048, %r712;
	ld.global.u32 	%r713, [%rd6+312];
	xor.b32  	%r1047, %r1047, %r713;
	ld.global.u32 	%r714, [%rd6+316];
	xor.b32  	%r1046, %r1046, %r714;
$L__BB0_38:
	add.s32 	%r1045, %r1045, 16;
	setp.ne.s32 	%p21, %r1045, 32;
	@%p21 bra 	$L__BB0_6;
	mad.lo.s32 	%r715, %r1039, -31, %r15;
	add.s32 	%r1039, %r715, 1;
	setp.ne.s32 	%p22, %r1039, 5;
	@%p22 bra 	$L__BB0_5;
	st.local.u32 	[%rd1+4], %r1050;
	st.local.v2.u32 	[%rd1+8], {%r1049, %r1048};
	st.local.v2.u32 	[%rd1+16], {%r1047, %r1046};
	setp.eq.s64 	%p23, %rd4, 1;
	@%p23 bra 	$L__BB0_115;
	mov.b32 	%r1046, 0;
	mov.u32 	%r1047, %r1046;
	mov.u32 	%r1048, %r1046;
	mov.u32 	%r1049, %r1046;
	mov.u32 	%r1050, %r1046;
	mov.u32 	%r1131, %r1046;
$L__BB0_42:
	mul.wide.u32 	%rd17, %r1131, 4;
	add.s64 	%rd18, %rd1, %rd17;
	ld.local.u32 	%r190, [%rd18+4];
	shl.b32 	%r191, %r1131, 5;
	mov.b32 	%r1137, 0;
$L__BB0_43:
	.pragma "nounroll";
	shr.u32 	%r718, %r190, %r1137;
	and.b32  	%r719, %r718, 1;
	setp.eq.b32 	%p24, %r719, 1;
	not.pred 	%p25, %p24;
	add.s32 	%r720, %r191, %r1137;
	mul.lo.s32 	%r721, %r720, 5;
	mul.wide.u32 	%rd19, %r721, 4;
	add.s64 	%rd7, %rd5, %rd19;
	@%p25 bra 	$L__BB0_45;
	ld.global.u32 	%r722, [%rd7];
	xor.b32  	%r1050, %r1050, %r722;
	ld.global.u32 	%r723, [%rd7+4];
	xor.b32  	%r1049, %r1049, %r723;
	ld.global.u32 	%r724, [%rd7+8];
	xor.b32  	%r1048, %r1048, %r724;
	ld.global.u32 	%r725, [%rd7+12];
	xor.b32  	%r1047, %r1047, %r725;
	ld.global.u32 	%r726, [%rd7+16];
	xor.b32  	%r1046, %r1046, %r726;
$L__BB0_45:
	and.b32  	%r728, %r718, 2;
	setp.eq.s32 	%p26, %r728, 0;
	@%p26 bra 	$L__BB0_47;
	ld.global.u32 	%r729, [%rd7+20];
	xor.b32  	%r1050, %r1050, %r729;
	ld.global.u32 	%r730, [%rd7+24];
	xor.b32  	%r1049, %r1049, %r730;
	ld.global.u32 	%r731, [%rd7+28];
	xor.b32  	%r1048, %r1048, %r731;
	ld.global.u32 	%r732, [%rd7+32];
	xor.b32  	%r1047, %r1047, %r732;
	ld.global.u32 	%r733, [%rd7+36];
	xor.b32  	%r1046, %r1046, %r733;
$L__BB0_47:
	and.b32  	%r735, %r718, 4;
	setp.eq.s32 	%p27, %r735, 0;
	@%p27 bra 	$L__BB0_49;
	ld.global.u32 	%r736, [%rd7+40];
	xor.b32  	%r1050, %r1050, %r736;
	ld.global.u32 	%r737, [%rd7+44];
	xor.b32  	%r1049, %r1049, %r737;
	ld.global.u32 	%r738, [%rd7+48];
	xor.b32  	%r1048, %r1048, %r738;
	ld.global.u32 	%r739, [%rd7+52];
	xor.b32  	%r1047, %r1047, %r739;
	ld.global.u32 	%r740, [%rd7+56];
	xor.b32  	%r1046, %r1046, %r740;
$L__BB0_49:
	and.b32  	%r742, %r718, 8;
	setp.eq.s32 	%p28, %r742, 0;
	@%p28 bra 	$L__BB0_51;
	ld.global.u32 	%r743, [%rd7+60];
	xor.b32  	%r1050, %r1050, %r743;
	ld.global.u32 	%r744, [%rd7+64];
	xor.b32  	%r1049, %r1049, %r744;
	ld.global.u32 	%r745, [%rd7+68];
	xor.b32  	%r1048, %r1048, %r745;
	ld.global.u32 	%r746, [%rd7+72];
	xor.b32  	%r1047, %r1047, %r746;
	ld.global.u32 	%r747, [%rd7+76];
	xor.b32  	%r1046, %r1046, %r747;
$L__BB0_51:
	and.b32  	%r749, %r718, 16;
	setp.eq.s32 	%p29, %r749, 0;
	@%p29 bra 	$L__BB0_53;
	ld.global.u32 	%r750, [%rd7+80];
	xor.b32  	%r1050, %r1050, %r750;
	ld.global.u32 	%r751, [%rd7+84];
	xor.b32  	%r1049, %r1049, %r751;
	ld.global.u32 	%r752, [%rd7+88];
	xor.b32  	%r1048, %r1048, %r752;
	ld.global.u32 	%r753, [%rd7+92];
	xor.b32  	%r1047, %r1047, %r753;
	ld.global.u32 	%r754, [%rd7+96];
	xor.b32  	%r1046, %r1046, %r754;
$L__BB0_53:
	and.b32  	%r756, %r718, 32;
	setp.eq.s32 	%p30, %r756, 0;
	@%p30 bra 	$L__BB0_55;
	ld.global.u32 	%r757, [%rd7+100];
	xor.b32  	%r1050, %r1050, %r757;
	ld.global.u32 	%r758, [%rd7+104];
	xor.b32  	%r1049, %r1049, %r758;
	ld.global.u32 	%r759, [%rd7+108];
	xor.b32  	%r1048, %r1048, %r759;
	ld.global.u32 	%r760, [%rd7+112];
	xor.b32  	%r1047, %r1047, %r760;
	ld.global.u32 	%r761, [%rd7+116];
	xor.b32  	%r1046, %r1046, %r761;
$L__BB0_55:
	and.b32  	%r763, %r718, 64;
	setp.eq.s32 	%p31, %r763, 0;
	@%p31 bra 	$L__BB0_57;
	ld.global.u32 	%r764, [%rd7+120];
	xor.b32  	%r1050, %r1050, %r764;
	ld.global.u32 	%r765, [%rd7+124];
	xor.b32  	%r1049, %r1049, %r765;
	ld.global.u32 	%r766, [%rd7+128];
	xor.b32  	%r1048, %r1048, %r766;
	ld.global.u32 	%r767, [%rd7+132];
	xor.b32  	%r1047, %r1047, %r767;
	ld.global.u32 	%r768, [%rd7+136];
	xor.b32  	%r1046, %r1046, %r768;
$L__BB0_57:
	and.b32  	%r770, %r718, 128;
	setp.eq.s32 	%p32, %r770, 0;
	@%p32 bra 	$L__BB0_59;
	ld.global.u32 	%r771, [%rd7+140];
	xor.b32  	%r1050, %r1050, %r771;
	ld.global.u32 	%r772, [%rd7+144];
	xor.b32  	%r1049, %r1049, %r772;
	ld.global.u32 	%r773, [%rd7+148];
	xor.b32  	%r1048, %r1048, %r773;
	ld.global.u32 	%r774, [%rd7+152];
	xor.b32  	%r1047, %r1047, %r774;
	ld.global.u32 	%r775, [%rd7+156];
	xor.b32  	%r1046, %r1046, %r775;
$L__BB0_59:
	and.b32  	%r777, %r718, 256;
	setp.eq.s32 	%p33, %r777, 0;
	@%p33 bra 	$L__BB0_61;
	ld.global.u32 	%r778, [%rd7+160];
	xor.b32  	%r1050, %r1050, %r778;
	ld.global.u32 	%r779, [%rd7+164];
	xor.b32  	%r1049, %r1049, %r779;
	ld.global.u32 	%r780, [%rd7+168];
	xor.b32  	%r1048, %r1048, %r780;
	ld.global.u32 	%r781, [%rd7+172];
	xor.b32  	%r1047, %r1047, %r781;
	ld.global.u32 	%r782, [%rd7+176];
	xor.b32  	%r1046, %r1046, %r782;
$L__BB0_61:
	and.b32  	%r784, %r718, 512;
	setp.eq.s32 	%p34, %r784, 0;
	@%p34 bra 	$L__BB0_63;
	ld.global.u32 	%r785, [%rd7+180];
	xor.b32  	%r1050, %r1050, %r785;
	ld.global.u32 	%r786, [%rd7+184];
	xor.b32  	%r1049, %r1049, %r786;
	ld.global.u32 	%r787, [%rd7+188];
	xor.b32  	%r1048, %r1048, %r787;
	ld.global.u32 	%r788, [%rd7+192];
	xor.b32  	%r1047, %r1047, %r788;
	ld.global.u32 	%r789, [%rd7+196];
	xor.b32  	%r1046, %r1046, %r789;
$L__BB0_63:
	and.b32  	%r791, %r718, 1024;
	setp.eq.s32 	%p35, %r791, 0;
	@%p35 bra 	$L__BB0_65;
	ld.global.u32 	%r792, [%rd7+200];
	xor.b32  	%r1050, %r1050, %r792;
	ld.global.u32 	%r793, [%rd7+204];
	xor.b32  	%r1049, %r1049, %r793;
	ld.global.u32 	%r794, [%rd7+208];
	xor.b32  	%r1048, %r1048, %r794;
	ld.global.u32 	%r795, [%rd7+212];
	xor.b32  	%r1047, %r1047, %r795;
	ld.global.u32 	%r796, [%rd7+216];
	xor.b32  	%r1046, %r1046, %r796;
$L__BB0_65:
	and.b32  	%r798, %r718, 2048;
	setp.eq.s32 	%p36, %r798, 0;
	@%p36 bra 	$L__BB0_67;
	ld.global.u32 	%r799, [%rd7+220];
	xor.b32  	%r1050, %r1050, %r799;
	ld.global.u32 	%r800, [%rd7+224];
	xor.b32  	%r1049, %r1049, %r800;
	ld.global.u32 	%r801, [%rd7+228];
	xor.b32  	%r1048, %r1048, %r801;
	ld.global.u32 	%r802, [%rd7+232];
	xor.b32  	%r1047, %r1047, %r802;
	ld.global.u32 	%r803, [%rd7+236];
	xor.b32  	%r1046, %r1046, %r803;
$L__BB0_67:
	and.b32  	%r805, %r718, 4096;
	setp.eq.s32 	%p37, %r805, 0;
	@%p37 bra 	$L__BB0_69;
	ld.global.u32 	%r806, [%rd7+240];
	xor.b32  	%r1050, %r1050, %r806;
	ld.global.u32 	%r807, [%rd7+244];
	xor.b32  	%r1049, %r1049, %r807;
	ld.global.u32 	%r808, [%rd7+248];
	xor.b32  	%r1048, %r1048, %r808;
	ld.global.u32 	%r809, [%rd7+252];
	xor.b32  	%r1047, %r1047, %r809;
	ld.global.u32 	%r810, [%rd7+256];
	xor.b32  	%r1046, %r1046, %r810;
$L__BB0_69:
	and.b32  	%r812, %r718, 8192;
	setp.eq.s32 	%p38, %r812, 0;
	@%p38 bra 	$L__BB0_71;
	ld.global.u32 	%r813, [%rd7+260];
	xor.b32  	%r1050, %r1050, %r813;
	ld.global.u32 	%r814, [%rd7+264];
	xor.b32  	%r1049, %r1049, %r814;
	ld.global.u32 	%r815, [%rd7+268];
	xor.b32  	%r1048, %r1048, %r815;
	ld.global.u32 	%r816, [%rd7+272];
	xor.b32  	%r1047, %r1047, %r816;
	ld.global.u32 	%r817, [%rd7+276];
	xor.b32  	%r1046, %r1046, %r817;
$L__BB0_71:
	and.b32  	%r819, %r718, 16384;
	setp.eq.s32 	%p39, %r819, 0;
	@%p39 bra 	$L__BB0_73;
	ld.global.u32 	%r820, [%rd7+280];
	xor.b32  	%r1050, %r1050, %r820;
	ld.global.u32 	%r821, [%rd7+284];
	xor.b32  	%r1049, %r1049, %r821;
	ld.global.u32 	%r822, [%rd7+288];
	xor.b32  	%r1048, %r1048, %r822;
	ld.global.u32 	%r823, [%rd7+292];
	xor.b32  	%r1047, %r1047, %r823;
	ld.global.u32 	%r824, [%rd7+296];
	xor.b32  	%r1046, %r1046, %r824;
$L__BB0_73:
	and.b32  	%r826, %r718, 32768;
	setp.eq.s32 	%p40, %r826, 0;
	@%p40 bra 	$L__BB0_75;
	ld.global.u32 	%r827, [%rd7+300];
	xor.b32  	%r1050, %r1050, %r827;
	ld.global.u32 	%r828, [%rd7+304];
	xor.b32  	%r1049, %r1049, %r828;
	ld.global.u32 	%r829, [%rd7+308];
	xor.b32  	%r1048, %r1048, %r829;
	ld.global.u32 	%r830, [%rd7+312];
	xor.b32  	%r1047, %r1047, %r830;
	ld.global.u32 	%r831, [%rd7+316];
	xor.b32  	%r1046, %r1046, %r831;
$L__BB0_75:
	add.s32 	%r1137, %r1137, 16;
	setp.ne.s32 	%p41, %r1137, 32;
	@%p41 bra 	$L__BB0_43;
	mad.lo.s32 	%r832, %r1131, -31, %r191;
	add.s32 	%r1131, %r832, 1;
	setp.ne.s32 	%p42, %r1131, 5;
	@%p42 bra 	$L__BB0_42;
	st.local.u32 	[%rd1+4], %r1050;
	st.local.v2.u32 	[%rd1+8], {%r1049, %r1048};
	st.local.v2.u32 	[%rd1+16], {%r1047, %r1046};
	setp.ne.s64 	%p43, %rd4, 3;
	@%p43 bra 	$L__BB0_115;
	mov.b32 	%r1046, 0;
	mov.u32 	%r1047, %r1046;
	mov.u32 	%r1048, %r1046;
	mov.u32 	%r1049, %r1046;
	mov.u32 	%r1050, %r1046;
	mov.u32 	%r1223, %r1046;
$L__BB0_79:
	mul.wide.u32 	%rd20, %r1223, 4;
	add.s64 	%rd21, %rd1, %rd20;
	ld.local.u32 	%r366, [%rd21+4];
	shl.b32 	%r367, %r1223, 5;
	mov.b32 	%r1229, 0;
$L__BB0_80:
	.pragma "nounroll";
	shr.u32 	%r835, %r366, %r1229;
	and.b32  	%r836, %r835, 1;
	setp.eq.b32 	%p44, %r836, 1;
	not.pred 	%p45, %p44;
	add.s32 	%r837, %r367, %r1229;
	mul.lo.s32 	%r838, %r837, 5;
	mul.wide.u32 	%rd22, %r838, 4;
	add.s64 	%rd8, %rd5, %rd22;
	@%p45 bra 	$L__BB0_82;
	ld.global.u32 	%r839, [%rd8];
	xor.b32  	%r1050, %r1050, %r839;
	ld.global.u32 	%r840, [%rd8+4];
	xor.b32  	%r1049, %r1049, %r840;
	ld.global.u32 	%r841, [%rd8+8];
	xor.b32  	%r1048, %r1048, %r841;
	ld.global.u32 	%r842, [%rd8+12];
	xor.b32  	%r1047, %r1047, %r842;
	ld.global.u32 	%r843, [%rd8+16];
	xor.b32  	%r1046, %r1046, %r843;
$L__BB0_82:
	and.b32  	%r845, %r835, 2;
	setp.eq.s32 	%p46, %r845, 0;
	@%p46 bra 	$L__BB0_84;
	ld.global.u32 	%r846, [%rd8+20];
	xor.b32  	%r1050, %r1050, %r846;
	ld.global.u32 	%r847, [%rd8+24];
	xor.b32  	%r1049, %r1049, %r847;
	ld.global.u32 	%r848, [%rd8+28];
	xor.b32  	%r1048, %r1048, %r848;
	ld.global.u32 	%r849, [%rd8+32];
	xor.b32  	%r1047, %r1047, %r849;
	ld.global.u32 	%r850, [%rd8+36];
	xor.b32  	%r1046, %r1046, %r850;
$L__BB0_84:
	and.b32  	%r852, %r835, 4;
	setp.eq.s32 	%p47, %r852, 0;
	@%p47 bra 	$L__BB0_86;
	ld.global.u32 	%r853, [%rd8+40];
	xor.b32  	%r1050, %r1050, %r853;
	ld.global.u32 	%r854, [%rd8+44];
	xor.b32  	%r1049, %r1049, %r854;
	ld.global.u32 	%r855, [%rd8+48];
	xor.b32  	%r1048, %r1048, %r855;
	ld.global.u32 	%r856, [%rd8+52];
	xor.b32  	%r1047, %r1047, %r856;
	ld.global.u32 	%r857, [%rd8+56];
	xor.b32  	%r1046, %r1046, %r857;
$L__BB0_86:
	and.b32  	%r859, %r835, 8;
	setp.eq.s32 	%p48, %r859, 0;
	@%p48 bra 	$L__BB0_88;
	ld.global.u32 	%r860, [%rd8+60];
	xor.b32  	%r1050, %r1050, %r860;
	ld.global.u32 	%r861, [%rd8+64];
	xor.b32  	%r1049, %r1049, %r861;
	ld.global.u32 	%r862, [%rd8+68];
	xor.b32  	%r1048, %r1048, %r862;
	ld.global.u32 	%r863, [%rd8+72];
	xor.b32  	%r1047, %r1047, %r863;
	ld.global.u32 	%r864, [%rd8+76];
	xor.b32  	%r1046, %r1046, %r864;
$L__BB0_88:
	and.b32  	%r866, %r835, 16;
	setp.eq.s32 	%p49, %r866, 0;
	@%p49 bra 	$L__BB0_90;
	ld.global.u32 	%r867, [%rd8+80];
	xor.b32  	%r1050, %r1050, %r867;
	ld.global.u32 	%r868, [%rd8+84];
	xor.b32  	%r1049, %r1049, %r868;
	ld.global.u32 	%r869, [%rd8+88];
	xor.b32  	%r1048, %r1048, %r869;
	ld.global.u32 	%r870, [%rd8+92];
	xor.b32  	%r1047, %r1047, %r870;
	ld.global.u32 	%r871, [%rd8+96];
	xor.b32  	%r1046, %r1046, %r871;
$L__BB0_90:
	and.b32  	%r873, %r835, 32;
	setp.eq.s32 	%p50, %r873, 0;
	@%p50 bra 	$L__BB0_92;
	ld.global.u32 	%r874, [%rd8+100];
	xor.b32  	%r1050, %r1050, %r874;
	ld.global.u32 	%r875, [%rd8+104];
	xor.b32  	%r1049, %r1049, %r875;
	ld.global.u32 	%r876, [%rd8+108];
	xor.b32  	%r1048, %r1048, %r876;
	ld.global.u32 	%r877, [%rd8+112];
	xor.b32  	%r1047, %r1047, %r877;
	ld.global.u32 	%r878, [%rd8+116];
	xor.b32  	%r1046, %r1046, %r878;
$L__BB0_92:
	and.b32  	%r880, %r835, 64;
	setp.eq.s32 	%p51, %r880, 0;
	@%p51 bra 	$L__BB0_94;
	ld.global.u32 	%r881, [%rd8+120];
	xor.b32  	%r1050, %r1050, %r881;
	ld.global.u32 	%r882, [%rd8+124];
	xor.b32  	%r1049, %r1049, %r882;
	ld.global.u32 	%r883, [%rd8+128];
	xor.b32  	%r1048, %r1048, %r883;
	ld.global.u32 	%r884, [%rd8+132];
	xor.b32  	%r1047, %r1047, %r884;
	ld.global.u32 	%r885, [%rd8+136];
	xor.b32  	%r1046, %r1046, %r885;
$L__BB0_94:
	and.b32  	%r887, %r835, 128;
	setp.eq.s32 	%p52, %r887, 0;
	@%p52 bra 	$L__BB0_96;
	ld.global.u32 	%r888, [%rd8+140];
	xor.b32  	%r1050, %r1050, %r888;
	ld.global.u32 	%r889, [%rd8+144];
	xor.b32  	%r1049, %r1049, %r889;
	ld.global.u32 	%r890, [%rd8+148];
	xor.b32  	%r1048, %r1048, %r890;
	ld.global.u32 	%r891, [%rd8+152];
	xor.b32  	%r1047, %r1047, %r891;
	ld.global.u32 	%r892, [%rd8+156];
	xor.b32  	%r1046, %r1046, %r892;
$L__BB0_96:
	and.b32  	%r894, %r835, 256;
	setp.eq.s32 	%p53, %r894, 0;
	@%p53 bra 	$L__BB0_98;
	ld.global.u32 	%r895, [%rd8+160];
	xor.b32  	%r1050, %r1050, %r895;
	ld.global.u32 	%r896, [%rd8+164];
	xor.b32  	%r1049, %r1049, %r896;
	ld.global.u32 	%r897, [%rd8+168];
	xor.b32  	%r1048, %r1048, %r897;
	ld.global.u32 	%r898, [%rd8+172];
	xor.b32  	%r1047, %r1047, %r898;
	ld.global.u32 	%r899, [%rd8+176];
	xor.b32  	%r1046, %r1046, %r899;
$L__BB0_98:
	and.b32  	%r901, %r835, 512;
	setp.eq.s32 	%p54, %r901, 0;
	@%p54 bra 	$L__BB0_100;
	ld.global.u32 	%r902, [%rd8+180];
	xor.b32  	%r1050, %r1050, %r902;
	ld.global.u32 	%r903, [%rd8+184];
	xor.b32  	%r1049, %r1049, %r903;
	ld.global.u32 	%r904, [%rd8+188];
	xor.b32  	%r1048, %r1048, %r904;
	ld.global.u32 	%r905, [%rd8+192];
	xor.b32  	%r1047, %r1047, %r905;
	ld.global.u32 	%r906, [%rd8+196];
	xor.b32  	%r1046, %r1046, %r906;
$L__BB0_100:
	and.b32  	%r908, %r835, 1024;
	setp.eq.s32 	%p55, %r908, 0;
	@%p55 bra 	$L__BB0_102;
	ld.global.u32 	%r909, [%rd8+200];
	xor.b32  	%r1050, %r1050, %r909;
	ld.global.u32 	%r910, [%rd8+204];
	xor.b32  	%r1049, %r1049, %r910;
	ld.global.u32 	%r911, [%rd8+208];
	xor.b32  	%r1048, %r1048, %r911;
	ld.global.u32 	%r912, [%rd8+212];
	xor.b32  	%r1047, %r1047, %r912;
	ld.global.u32 	%r913, [%rd8+216];
	xor.b32  	%r1046, %r1046, %r913;
$L__BB0_102:
	and.b32  	%r915, %r835, 2048;
	setp.eq.s32 	%p56, %r915, 0;
	@%p56 bra 	$L__BB0_104;
	ld.global.u32 	%r916, [%rd8+220];
	xor.b32  	%r1050, %r1050, %r916;
	ld.global.u32 	%r917, [%rd8+224];
	xor.b32  	%r1049, %r1049, %r917;
	ld.global.u32 	%r918, [%rd8+228];
	xor.b32  	%r1048, %r1048, %r918;
	ld.global.u32 	%r919, [%rd8+232];
	xor.b32  	%r1047, %r1047, %r919;
	ld.global.u32 	%r920, [%rd8+236];
	xor.b32  	%r1046, %r1046, %r920;
$L__BB0_104:
	and.b32  	%r922, %r835, 4096;
	setp.eq.s32 	%p57, %r922, 0;
	@%p57 bra 	$L__BB0_106;
	ld.global.u32 	%r923, [%rd8+240];
	xor.b32  	%r1050, %r1050, %r923;
	ld.global.u32 	%r924, [%rd8+244];
	xor.b32  	%r1049, %r1049, %r924;
	ld.global.u32 	%r925, [%rd8+248];
	xor.b32  	%r1048, %r1048, %r925;
	ld.global.u32 	%r926, [%rd8+252];
	xor.b32  	%r1047, %r1047, %r926;
	ld.global.u32 	%r927, [%rd8+256];
	xor.b32  	%r1046, %r1046, %r927;
$L__BB0_106:
	and.b32  	%r929, %r835, 8192;
	setp.eq.s32 	%p58, %r929, 0;
	@%p58 bra 	$L__BB0_108;
	ld.global.u32 	%r930, [%rd8+260];
	xor.b32  	%r1050, %r1050, %r930;
	ld.global.u32 	%r931, [%rd8+264];
	xor.b32  	%r1049, %r1049, %r931;
	ld.global.u32 	%r932, [%rd8+268];
	xor.b32  	%r1048, %r1048, %r932;
	ld.global.u32 	%r933, [%rd8+272];
	xor.b32  	%r1047, %r1047, %r933;
	ld.global.u32 	%r934, [%rd8+276];
	xor.b32  	%r1046, %r1046, %r934;
$L__BB0_108:
	and.b32  	%r936, %r835, 16384;
	setp.eq.s32 	%p59, %r936, 0;
	@%p59 bra 	$L__BB0_110;
	ld.global.u32 	%r937, [%rd8+280];
	xor.b32  	%r1050, %r1050, %r937;
	ld.global.u32 	%r938, [%rd8+284];
	xor.b32  	%r1049, %r1049, %r938;
	ld.global.u32 	%r939, [%rd8+288];
	xor.b32  	%r1048, %r1048, %r939;
	ld.global.u32 	%r940, [%rd8+292];
	xor.b32  	%r1047, %r1047, %r940;
	ld.global.u32 	%r941, [%rd8+296];
	xor.b32  	%r1046, %r1046, %r941;
$L__BB0_110:
	and.b32  	%r943, %r835, 32768;
	setp.eq.s32 	%p60, %r943, 0;
	@%p60 bra 	$L__BB0_112;
	ld.global.u32 	%r944, [%rd8+300];
	xor.b32  	%r1050, %r1050, %r944;
	ld.global.u32 	%r945, [%rd8+304];
	xor.b32  	%r1049, %r1049, %r945;
	ld.global.u32 	%r946, [%rd8+308];
	xor.b32  	%r1048, %r1048, %r946;
	ld.global.u32 	%r947, [%rd8+312];
	xor.b32  	%r1047, %r1047, %r947;
	ld.global.u32 	%r948, [%rd8+316];
	xor.b32  	%r1046, %r1046, %r948;
$L__BB0_112:
	add.s32 	%r1229, %r1229, 16;
	setp.ne.s32 	%p61, %r1229, 32;
	@%p61 bra 	$L__BB0_80;
	mad.lo.s32 	%r949, %r1223, -31, %r367;
	add.s32 	%r1223, %r949, 1;
	setp.ne.s32 	%p62, %r1223, 5;
	@%p62 bra 	$L__BB0_79;
	st.local.u32 	[%rd1+4], %r1050;
	st.local.v2.u32 	[%rd1+8], {%r1049, %r1048};
	st.local.v2.u32 	[%rd1+16], {%r1047, %r1046};
$L__BB0_115:
	shr.u64 	%rd35, %rd3, 2;
	add.s32 	%r1033, %r1033, 1;
	setp.gt.u64 	%p63, %rd3, 3;
	@%p63 bra 	$L__BB0_3;
$L__BB0_116:
	setp.lt.s32 	%p64, %r582, 1;
	@%p64 bra 	$L__BB0_133;
	ld.param.f64 	%fd124, [_Z15simulate_kernelPdiiddd_param_3];
	cvt.rn.f64.u32 	%fd39, %r582;
	rcp.rn.f64 	%fd40, %fd39;
	mov.b32 	%r952, 1127219200;
	mov.b32 	%r953, -2147483648;
	mov.b64 	%fd1, {%r953, %r952};
	sqrt.rn.f64 	%fd2, %fd40;
	mul.f64 	%fd3, %fd124, %fd40;
	neg.s32 	%r1320, %r582;
	mov.b32 	%r1327, 0;
	mov.b32 	%r1332, -771510409;
	mov.f64 	%fd133, 0d0000000000000000;
$L__BB0_118:
	setp.eq.s32 	%p65, %r1327, 1;
	mov.b32 	%r1327, 0;
	mov.f64 	%fd134, %fd133;
	@%p65 bra 	$L__BB0_129;
	shr.u32 	%r956, %r1050, 2;
	xor.b32  	%r957, %r956, %r1050;
	shl.b32 	%r958, %r1046, 4;
	shl.b32 	%r959, %r957, 1;
	xor.b32  	%r960, %r959, %r958;
	xor.b32  	%r961, %r960, %r957;
	xor.b32  	%r556, %r961, %r1046;
	add.s32 	%r962, %r1332, %r556;
	add.s32 	%r963, %r962, 362437;
	shr.u32 	%r964, %r1049, 2;
	xor.b32  	%r965, %r964, %r1049;
	shl.b32 	%r966, %r556, 4;
	shl.b32 	%r967, %r965, 1;
	xor.b32  	%r968, %r967, %r966;
	xor.b32  	%r969, %r968, %r965;
	xor.b32  	%r557, %r969, %r556;
	add.s32 	%r970, %r1332, %r557;
	add.s32 	%r971, %r970, 724874;
	shr.u32 	%r972, %r1048, 2;
	xor.b32  	%r973, %r972, %r1048;
	shl.b32 	%r974, %r557, 4;
	shl.b32 	%r975, %r973, 1;
	xor.b32  	%r976, %r975, %r974;
	xor.b32  	%r977, %r976, %r973;
	xor.b32  	%r558, %r977, %r557;
	add.s32 	%r978, %r1332, %r558;
	add.s32 	%r979, %r978, 1087311;
	shr.u32 	%r980, %r1047, 2;
	xor.b32  	%r981, %r980, %r1047;
	shl.b32 	%r982, %r558, 4;
	shl.b32 	%r983, %r981, 1;
	xor.b32  	%r984, %r983, %r982;
	xor.b32  	%r985, %r984, %r981;
	xor.b32  	%r1339, %r985, %r558;
	add.s32 	%r1332, %r1332, 1449748;
	add.s32 	%r986, %r1339, %r1332;
	cvt.u64.u32 	%rd23, %r963;
	mul.wide.u32 	%rd24, %r971, 2097152;
	xor.b64  	%rd25, %rd24, %rd23;
	cvt.rn.f64.u64 	%fd41, %rd25;
	fma.rn.f64 	%fd128, %fd41, 0d3CA0000000000000, 0d3C90000000000000;
	cvt.u64.u32 	%rd26, %r979;
	mul.wide.u32 	%rd27, %r986, 2097152;
	xor.b64  	%rd28, %rd27, %rd26;
	cvt.rn.f64.u64 	%fd42, %rd28;
	fma.rn.f64 	%fd7, %fd42, 0d3CB0000000000000, 0d3CA0000000000000;
	{
	.reg .b32 %temp; 
	mov.b64 	{%temp, %r1328}, %fd128;
	}
	{
	.reg .b32 %temp; 
	mov.b64 	{%r1329, %temp}, %fd128;
	}
	setp.gt.s32 	%p66, %r1328, 1048575;
	mov.b32 	%r1330, -1023;
	@%p66 bra 	$L__BB0_121;
	mul.f64 	%fd128, %fd128, 0d4350000000000000;
	{
	.reg .b32 %temp; 
	mov.b64 	{%temp, %r1328}, %fd128;
	}
	{
	.reg .b32 %temp; 
	mov.b64 	{%r1329, %temp}, %fd128;
	}
	mov.b32 	%r1330, -1077;
$L__BB0_121:
	add.s32 	%r988, %r1328, -1;
	setp.gt.u32 	%p67, %r988, 2146435070;
	@%p67 bra 	$L__BB0_125;
	shr.u32 	%r991, %r1328, 20;
	add.s32 	%r1331, %r1330, %r991;
	and.b32  	%r992, %r1328, 1048575;
	or.b32  	%r993, %r992, 1072693248;
	mov.b64 	%fd129, {%r1329, %r993};
	setp.lt.u32 	%p69, %r993, 1073127583;
	@%p69 bra 	$L__BB0_124;
	{
	.reg .b32 %temp; 
	mov.b64 	{%r994, %temp}, %fd129;
	}
	{
	.reg .b32 %temp; 
	mov.b64 	{%temp, %r995}, %fd129;
	}
	add.s32 	%r996, %r995, -1048576;
	mov.b64 	%fd129, {%r994, %r996};
	add.s32 	%r1331, %r1331, 1;
$L__BB0_124:
	add.f64 	%fd44, %fd129, 0dBFF0000000000000;
	add.f64 	%fd45, %fd129, 0d3FF0000000000000;
	rcp.approx.ftz.f64 	%fd46, %fd45;
	neg.f64 	%fd47, %fd45;
	fma.rn.f64 	%fd48, %fd47, %fd46, 0d3FF0000000000000;
	fma.rn.f64 	%fd49, %fd48, %fd48, %fd48;
	fma.rn.f64 	%fd50, %fd49, %fd46, %fd46;
	mul.f64 	%fd51, %fd44, %fd50;
	fma.rn.f64 	%fd52, %fd44, %fd50, %fd51;
	mul.f64 	%fd53, %fd52, %fd52;
	fma.rn.f64 	%fd54, %fd53, 0d3EB1380B3AE80F1E, 0d3ED0EE258B7A8B04;
	fma.rn.f64 	%fd55, %fd54, %fd53, 0d3EF3B2669F02676F;
	fma.rn.f64 	%fd56, %fd55, %fd53, 0d3F1745CBA9AB0956;
	fma.rn.f64 	%fd57, %fd56, %fd53, 0d3F3C71C72D1B5154;
	fma.rn.f64 	%fd58, %fd57, %fd53, 0d3F624924923BE72D;
	fma.rn.f64 	%fd59, %fd58, %fd53, 0d3F8999999999A3C4;
	fma.rn.f64 	%fd60, %fd59, %fd53, 0d3FB5555555555554;
	sub.f64 	%fd61, %fd44, %fd52;
	add.f64 	%fd62, %fd61, %fd61;
	neg.f64 	%fd63, %fd52;
	fma.rn.f64 	%fd64, %fd63, %fd44, %fd62;
	mul.f64 	%fd65, %fd50, %fd64;
	mul.f64 	%fd66, %fd53, %fd60;
	fma.rn.f64 	%fd67, %fd66, %fd52, %fd65;
	xor.b32  	%r997, %r1331, -2147483648;
	mov.b32 	%r998, 1127219200;
	mov.b64 	%fd68, {%r997, %r998};
	sub.f64 	%fd69, %fd68, %fd1;
	fma.rn.f64 	%fd70, %fd69, 0d3FE62E42FEFA39EF, %fd52;
	fma.rn.f64 	%fd71, %fd69, 0dBFE62E42FEFA39EF, %fd70;
	sub.f64 	%fd72, %fd71, %fd52;
	sub.f64 	%fd73, %fd67, %fd72;
	fma.rn.f64 	%fd74, %fd69, 0d3C7ABC9E3B39803F, %fd73;
	add.f64 	%fd130, %fd70, %fd74;
	bra.uni 	$L__BB0_126;
$L__BB0_125:
	fma.rn.f64 	%fd43, %fd128, 0d7FF0000000000000, 0d7FF0000000000000;
	{
	.reg .b32 %temp; 
	mov.b64 	{%temp, %r989}, %fd128;
	}
	and.b32  	%r990, %r989, 2147483647;
	setp.eq.s32 	%p68, %r990, 0;
	selp.f64 	%fd130, 0dFFF0000000000000, %fd43, %p68;
$L__BB0_126:
	mul.f64 	%fd16, %fd130, 0dC000000000000000;
	{
	.reg .b32 %temp; 
	mov.b64 	{%temp, %r999}, %fd7;
	}
	shl.b32 	%r1000, %r999, 1;
	setp.gt.u32 	%p70, %r1000, -2038431744;
	mov.f64 	%fd75, 0d0000000000000000;
	mul.rn.f64 	%fd76, %fd7, %fd75;
	selp.f64 	%fd17, %fd76, %fd7, %p70;
	{
	.reg .b32 %temp; 
	mov.b64 	{%r1001, %temp}, %fd17;
	}
	{
	.reg .b32 %temp; 
	mov.b64 	{%temp, %r1002}, %fd17;
	}
	add.s32 	%r1003, %r1002, 1048576;
	mov.b64 	%fd77, {%r1001, %r1003};
	cvt.rni.f64.f64 	%fd78, %fd77;
	cvt.rzi.s64.f64 	%rd29, %fd78;
	cvt.u32.u64 	%r1004, %rd29;
	fma.rn.f64 	%fd79, %fd78, 0dBFE0000000000000, %fd17;
	mul.f64 	%fd80, %fd79, 0d3CA1A62633145C07;
	fma.rn.f64 	%fd81, %fd79, 0d400921FB54442D18, %fd80;
	mul.rn.f64 	%fd82, %fd81, %fd81;
	fma.rn.f64 	%fd83, %fd82, 0dBDA8FF8320FD8164, 0d3E21EEA7C1EF8528;
	fma.rn.f64 	%fd84, %fd83, %fd82, 0dBE927E4F8E06E6D9;
	fma.rn.f64 	%fd85, %fd84, %fd82, 0d3EFA01A019DDBCE9;
	fma.rn.f64 	%fd86, %fd85, %fd82, 0dBF56C16C16C15D47;
	fma.rn.f64 	%fd87, %fd86, %fd82, 0d3FA5555555555551;
	fma.rn.f64 	%fd88, %fd87, %fd82, 0dBFE0000000000000;
	fma.rn.f64 	%fd89, %fd88, %fd82, 0d3FF0000000000000;
	fma.rn.f64 	%fd90, %fd82, 0d3DE5DB65F9785EBA, 0dBE5AE5F12CB0D246;
	fma.rn.f64 	%fd91, %fd90, %fd82, 0d3EC71DE369ACE392;
	fma.rn.f64 	%fd92, %fd91, %fd82, 0dBF2A01A019DB62A1;
	fma.rn.f64 	%fd93, %fd92, %fd82, 0d3F81111111110818;
	fma.rn.f64 	%fd94, %fd93, %fd82, 0dBFC5555555555554;
	fma.rn.f64 	%fd95, %fd94, %fd82, 0d0000000000000000;
	fma.rn.f64 	%fd96, %fd95, %fd81, %fd81;
	and.b64  	%rd30, %rd29, 1;
	setp.eq.b64 	%p71, %rd30, 1;
	{
	.reg .b32 %temp; 
	mov.b64 	{%temp, %r1005}, %fd96;
	}
	{
	.reg .b32 %temp; 
	mov.b64 	{%r1006, %temp}, %fd96;
	}
	xor.b32  	%r1007, %r1005, -2147483648;
	mov.b64 	%fd97, {%r1006, %r1007};
	selp.f64 	%fd131, %fd89, %fd96, %p71;
	selp.f64 	%fd132, %fd97, %fd89, %p71;
	and.b32  	%r1008, %r1004, 2;
	setp.eq.s32 	%p72, %r1008, 0;
	@%p72 bra 	$L__BB0_128;
	{
	.reg .b32 %temp; 
	mov.b64 	{%temp, %r1009}, %fd131;
	}
	{
	.reg .b32 %temp; 
	mov.b64 	{%r1010, %temp}, %fd131;
	}
	xor.b32  	%r1011, %r1009, -2147483648;
	mov.b64 	%fd131, {%r1010, %r1011};
	{
	.reg .b32 %temp; 
	mov.b64 	{%temp, %r1012}, %fd132;
	}
	{
	.reg .b32 %temp; 
	mov.b64 	{%r1013, %temp}, %fd132;
	}
	xor.b32  	%r1014, %r1012, -2147483648;
	mov.b64 	%fd132, {%r1013, %r1014};
$L__BB0_128:
	sqrt.rn.f64 	%fd98, %fd16;
	mov.f64 	%fd99, 0d0000000000000000;
	add.rn.f64 	%fd100, %fd132, %fd99;
	cvt.rzi.f64.f64 	%fd101, %fd17;
	setp.eq.f64 	%p73, %fd17, %fd101;
	mul.rn.f64 	%fd102, %fd17, %fd99;
	selp.f64 	%fd103, %fd102, %fd131, %p73;
	mul.f64 	%fd134, %fd98, %fd103;
	mul.f64 	%fd133, %fd98, %fd100;
	mov.b32 	%r1327, 1;
	mov.u32 	%r1047, %r558;
	mov.u32 	%r1048, %r557;
	mov.u32 	%r1049, %r556;
	mov.u32 	%r1050, %r1046;
	mov.u32 	%r1046, %r1339;
$L__BB0_129:
	ld.param.f64 	%fd125, [_Z15simulate_kernelPdiiddd_param_4];
	mul.f64 	%fd104, %fd125, %fd134;
	fma.rn.f64 	%fd28, %fd2, %fd104, %fd3;
	fma.rn.f64 	%fd105, %fd28, 0d3FF71547652B82FE, 0d4338000000000000;
	{
	.reg .b32 %temp; 
	mov.b64 	{%r578, %temp}, %fd105;
	}
	mov.f64 	%fd106, 0dC338000000000000;
	add.rn.f64 	%fd107, %fd105, %fd106;
	fma.rn.f64 	%fd108, %fd107, 0dBFE62E42FEFA39EF, %fd28;
	fma.rn.f64 	%fd109, %fd107, 0dBC7ABC9E3B39803F, %fd108;
	fma.rn.f64 	%fd110, %fd109, 0d3E5ADE1569CE2BDF, 0d3E928AF3FCA213EA;
	fma.rn.f64 	%fd111, %fd110, %fd109, 0d3EC71DEE62401315;
	fma.rn.f64 	%fd112, %fd111, %fd109, 0d3EFA01997C89EB71;
	fma.rn.f64 	%fd113, %fd112, %fd109, 0d3F2A01A014761F65;
	fma.rn.f64 	%fd114, %fd113, %fd109, 0d3F56C16C1852B7AF;
	fma.rn.f64 	%fd115, %fd114, %fd109, 0d3F81111111122322;
	fma.rn.f64 	%fd116, %fd115, %fd109, 0d3FA55555555502A1;
	fma.rn.f64 	%fd117, %fd116, %fd109, 0d3FC5555555555511;
	fma.rn.f64 	%fd118, %fd117, %fd109, 0d3FE000000000000B;
	fma.rn.f64 	%fd119, %fd118, %fd109, 0d3FF0000000000000;
	fma.rn.f64 	%fd120, %fd119, %fd109, 0d3FF0000000000000;
	{
	.reg .b32 %temp; 
	mov.b64 	{%r579, %temp}, %fd120;
	}
	{
	.reg .b32 %temp; 
	mov.b64 	{%temp, %r580}, %fd120;
	}
	shl.b32 	%r1016, %r578, 20;
	add.s32 	%r1017, %r1016, %r580;
	mov.b64 	%fd135, {%r579, %r1017};
	{
	.reg .b32 %temp; 
	mov.b64 	{%temp, %r1018}, %fd28;
	}
	mov.b32 	%f2, %r1018;
	abs.f32 	%f1, %f2;
	setp.lt.f32 	%p74, %f1, 0f4086232B;
	@%p74 bra 	$L__BB0_132;
	setp.lt.f64 	%p75, %fd28, 0d0000000000000000;
	add.f64 	%fd121, %fd28, 0d7FF0000000000000;
	selp.f64 	%fd135, 0d0000000000000000, %fd121, %p75;
	setp.geu.f32 	%p76, %f1, 0f40874800;
	@%p76 bra 	$L__BB0_132;
	shr.u32 	%r1019, %r578, 31;
	add.s32 	%r1020, %r578, %r1019;
	shr.s32 	%r1021, %r1020, 1;
	shl.b32 	%r1022, %r1021, 20;
	add.s32 	%r1023, %r580, %r1022;
	mov.b64 	%fd122, {%r579, %r1023};
	sub.s32 	%r1024, %r578, %r1021;
	shl.b32 	%r1025, %r1024, 20;
	add.s32 	%r1026, %r1025, 1072693248;
	mov.b32 	%r1027, 0;
	mov.b64 	%fd123, {%r1027, %r1026};
	mul.f64 	%fd135, %fd123, %fd122;
$L__BB0_132:
	mul.f64 	%fd136, %fd136, %fd135;
	add.s32 	%r1320, %r1320, 1;
	setp.ne.s32 	%p77, %r1320, 0;
	@%p77 bra 	$L__BB0_118;
$L__BB0_133:
	ld.param.u64 	%rd34, [_Z15simulate_kernelPdiiddd_param_0];
	cvta.to.global.u64 	%rd31, %rd34;
	shl.b64 	%rd32, %rd2, 3;
	add.s64 	%rd33, %rd31, %rd32;
	st.global.f64 	[%rd33], %fd136;
$L__BB0_134:
	ret;

}
	// .globl	_ZN3cub18CUB_300001_SM_10006detail11EmptyKernelIvEEvv
.visible .entry _ZN3cub18CUB_300001_SM_10006detail11EmptyKernelIvEEvv()
{


	ret;

}
	// .globl	_ZN3cub18CUB_300001_SM_10006detail8for_each13static_kernelINS2_12policy_hub_t12policy_500_tEmN6thrust24THRUST_300001_SM_1000_NS8cuda_cub20__uninitialized_fill7functorINS7_10device_ptrIdEEdEEEEvT0_T1_
.visible .entry _ZN3cub18CUB_300001_SM_10006detail8for_each13static_kernelINS2_12policy_hub_t12policy_500_tEmN6thrust24THRUST_300001_SM_1000_NS8cuda_cub20__uninitialized_fill7functorINS7_10device_ptrIdEEdEEEEvT0_T1_(
	.param .u64 _ZN3cub18CUB_300001_SM_10006detail8for_each13static_kernelINS2_12policy_hub_t12policy_500_tEmN6thrust24THRUST_300001_SM_1000_NS8cuda_cub20__uninitialized_fill7functorINS7_10device_ptrIdEEdEEEEvT0_T1__param_0,
	.param .align 8 .b8 _ZN3cub18CUB_300001_SM_10006detail8for_each13static_kernelINS2_12policy_hub_t12policy_500_tEmN6thrust24THRUST_300001_SM_1000_NS8cuda_cub20__uninitialized_fill7functorINS7_10device_ptrIdEEdEEEEvT0_T1__param_1[16]
)
.maxntid 256
{
	.reg .pred 	%p<4>;
	.reg .b32 	%r<5>;
	.reg .b64 	%rd<16>;
	.reg .b64 	%fd<3>;

	ld.param.f64 	%fd2, [_ZN3cub18CUB_300001_SM_10006detail8for_each13static_kernelINS2_12policy_hub_t12policy_500_tEmN6thrust24THRUST_300001_SM_1000_NS8cuda_cub20__uninitialized_fill7functorINS7_10device_ptrIdEEdEEEEvT0_T1__param_1+8];
	ld.param.u64 	%rd4, [_ZN3cub18CUB_300001_SM_10006detail8for_each13static_kernelINS2_12policy_hub_t12policy_500_tEmN6thrust24THRUST_300001_SM_1000_NS8cuda_cub20__uninitialized_fill7functorINS7_10device_ptrIdEEdEEEEvT0_T1__param_1];
	ld.param.u64 	%rd5, [_ZN3cub18CUB_300001_SM_10006detail8for_each13static_kernelINS2_12policy_hub_t12policy_500_tEmN6thrust24THRUST_300001_SM_1000_NS8cuda_cub20__uninitialized_fill7functorINS7_10device_ptrIdEEdEEEEvT0_T1__param_0];
	mov.u32 	%r2, %ctaid.x;
	mul.wide.u32 	%rd1, %r2, 512;
	sub.s64 	%rd2, %rd5, %rd1;
	setp.lt.u64 	%p1, %rd2, 512;
	@%p1 bra 	$L__BB2_2;
	mov.u32 	%r4, %tid.x;
	cvta.to.global.u64 	%rd11, %rd4;
	cvt.u64.u32 	%rd12, %r4;
	add.s64 	%rd13, %rd1, %rd12;
	shl.b64 	%rd14, %rd13, 3;
	add.s64 	%rd15, %rd11, %rd14;
	st.global.f64 	[%rd15], %fd2;
	st.global.f64 	[%rd15+2048], %fd2;
	bra.uni 	$L__BB2_6;
$L__BB2_2:
	cvta.to.global.u64 	%rd6, %rd4;
	mov.u32 	%r1, %tid.x;
	cvt.u64.u32 	%rd7, %r1;
	setp.le.u64 	%p2, %rd2, %rd7;
	add.s64 	%rd8, %rd1, %rd7;
	shl.b64 	%rd9, %rd8, 3;
	add.s64 	%rd3, %rd6, %rd9;
	@%p2 bra 	$L__BB2_4;
	st.global.f64 	[%rd3], %fd2;
$L__BB2_4:
	add.s32 	%r3, %r1, 256;
	cvt.u64.u32 	%rd10, %r3;
	setp.le.u64 	%p3, %rd2, %rd10;
	@%p3 bra 	$L__BB2_6;
	st.global.f64 	[%rd3+2048], %fd2;
$L__BB2_6:
	ret;

}


// ===== COMPILED SASS (sm_100) =====

	.target	sm_100

	.elftype	@"ET_EXEC"


//--------------------- .note.nv.tkinfo           --------------------------
	.section	.note.nv.tkinfo,"",@"SHT_NOTE"
	.sectionflags	@"SHF_NOTE_NV_TKINFO"
	.tkinfo
        /*0018*/ 	.word	0x00000002
        /*0030*/ 	.string	""
        /*0030*/ 	.string	"ptxas"
        /*0030*/ 	.string	"Cuda compilation tools, release 13.0, V13.0.88"
        /*0030*/ 	.string	"Build cuda_13.0.r13.0/compiler.36424714_0"
        /*0030*/ 	.string	"-arch sm_100 -m 64 "



//--------------------- .note.nv.cuinfo           --------------------------
	.section	.note.nv.cuinfo,"",@"SHT_NOTE"
	.sectionflags	@"SHF_NOTE_NV_CUINFO"
        /*0018*/ 	.short	0x0002
        /*001a*/ 	.short	0x0064
        /*001c*/ 	.short	0x0082
	.zero		2


//--------------------- .nv.info                  --------------------------
	.section	.nv.info,"",@"SHT_CUDA_INFO"
	.align	4


	//----- nvinfo : EIATTR_REGCOUNT
	.align		4
        /*0000*/ 	.byte	0x04, 0x2f
        /*0002*/ 	.short	(.L_53 - .L_52)
	.align		4
.L_52:
        /*0004*/ 	.word	index@(_Z15simulate_kernelPdiiddd)
        /*0008*/ 	.word	0x00000028


	//----- nvinfo : EIATTR_FRAME_SIZE
	.align		4
.L_53:
        /*000c*/ 	.byte	0x04, 0x11
        /*000e*/ 	.short	(.L_55 - .L_54)
	.align		4
.L_54:
        /*0010*/ 	.word	index@($__internal_1_$__cuda_sm20_dsqrt_rn_f64_mediumpath_v1)
        /*0014*/ 	.word	0x00000030


	//----- nvinfo : EIATTR_FRAME_SIZE
	.align		4
.L_55:
        /*0018*/ 	.byte	0x04, 0x11
        /*001a*/ 	.short	(.L_57 - .L_56)
	.align		4
.L_56:
        /*001c*/ 	.word	index@($__internal_0_$__cuda_sm20_dblrcp_rn_slowpath_v3)
        /*0020*/ 	.word	0x00000030


	//----- nvinfo : EIATTR_FRAME_SIZE
	.align		4
.L_57:
        /*0024*/ 	.byte	0x04, 0x11
        /*0026*/ 	.short	(.L_59 - .L_58)
	.align		4
.L_58:
        /*0028*/ 	.word	index@(_Z15simulate_kernelPdiiddd)
        /*002c*/ 	.word	0x00000030


	//----- nvinfo : EIATTR_REGCOUNT
	.align		4
.L_59:
        /*0030*/ 	.byte	0x04, 0x2f
        /*0032*/ 	.short	(.L_61 - .L_60)
	.align		4
.L_60:
        /*0034*/ 	.word	index@(_ZN3cub18CUB_300001_SM_10006detail11EmptyKernelIvEEvv)
        /*0038*/ 	.word	0x00000004


	//----- nvinfo : EIATTR_FRAME_SIZE
	.align		4
.L_61:
        /*003c*/ 	.byte	0x04, 0x11
        /*003e*/ 	.short	(.L_63 - .L_62)
	.align		4
.L_62:
        /*0040*/ 	.word	index@(_ZN3cub18CUB_300001_SM_10006detail11EmptyKernelIvEEvv)
        /*0044*/ 	.word	0x00000000


	//----- nvinfo : EIATTR_REGCOUNT
	.align		4
.L_63:
        /*0048*/ 	.byte	0x04, 0x2f
        /*004a*/ 	.short	(.L_65 - .L_64)
	.align		4
.L_64:
        /*004c*/ 	.word	index@(_ZN3cub18CUB_300001_SM_10006detail8for_each13static_kernelINS2_12policy_hub_t12policy_500_tEmN6thrust24THRUST_300001_SM_1000_NS8cuda_cub20__uninitialized_fill7functorINS7_10device_ptrIdEEdEEEEvT0_T1_)
        /*0050*/ 	.word	0x00000009


	//----- nvinfo : EIATTR_FRAME_SIZE
	.align		4
.L_65:
        /*0054*/ 	.byte	0x04, 0x11
        /*0056*/ 	.short	(.L_67 - .L_66)
	.align		4
.L_66:
        /*0058*/ 	.word	index@(_ZN3cub18CUB_300001_SM_10006detail8for_each13static_kernelINS2_12policy_hub_t12policy_500_tEmN6thrust24THRUST_300001_SM_1000_NS8cuda_cub20__uninitialized_fill7functorINS7_10device_ptrIdEEdEEEEvT0_T1_)
        /*005c*/ 	.word	0x00000000


	//----- nvinfo : EIATTR_MIN_STACK_SIZE
	.align		4
.L_67:
        /*0060*/ 	.byte	0x04, 0x12
        /*0062*/ 	.short	(.L_69 - .L_68)
	.align		4
.L_68:
        /*0064*/ 	.word	index@(_ZN3cub18CUB_300001_SM_10006detail8for_each13static_kernelINS2_12policy_hub_t12policy_500_tEmN6thrust24THRUST_300001_SM_1000_NS8cuda_cub20__uninitialized_fill7functorINS7_10device_ptrIdEEdEEEEvT0_T1_)
        /*0068*/ 	.word	0x00000000


	//----- nvinfo : EIATTR_MIN_STACK_SIZE
	.align		4
.L_69:
        /*006c*/ 	.byte	0x04, 0x12
        /*006e*/ 	.short	(.L_71 - .L_70)
	.align		4
.L_70:
        /*0070*/ 	.word	index@(_ZN3cub18CUB_300001_SM_10006detail11EmptyKernelIvEEvv)
        /*0074*/ 	.word	0x00000000


	//----- nvinfo : EIATTR_MIN_STACK_SIZE
	.align		4
.L_71:
        /*0078*/ 	.byte	0x04, 0x12
        /*007a*/ 	.short	(.L_73 - .L_72)
	.align		4
.L_72:
        /*007c*/ 	.word	index@(_Z15simulate_kernelPdiiddd)
        /*0080*/ 	.word	0x00000030
.L_73:


//--------------------- .nv.compat                --------------------------
	.section	.nv.compat,"",@"SHT_CUDA_COMPAT_INFO"
	.align	4
        /*0000*/ 	.byte	0x02, 0x09, 0x00, 0x00, 0x02, 0x02, 0x01, 0x00, 0x02, 0x05, 0x05, 0x00, 0x03, 0x07, 0x01, 0x01
        /*0010*/ 	.byte	0x02, 0x03, 0x00, 0x00, 0x02, 0x06, 0x01, 0x00, 0x04, 0x0b, 0x08, 0x00, 0x01, 0x00, 0x00, 0x00
        /*0020*/ 	.byte	0x00, 0x00, 0x00, 0x00


//--------------------- .nv.info._ZN3cub18CUB_300001_SM_10006detail8for_each13static_kernelINS2_12policy_hub_t12policy_500_tEmN6thrust24THRUST_300001_SM_1000_NS8cuda_cub20__uninitialized_fill7functorINS7_10device_ptrIdEEdEEEEvT0_T1_ --------------------------
	.section	.nv.info._ZN3cub18CUB_300001_SM_10006detail8for_each13static_kernelINS2_12policy_hub_t12policy_500_tEmN6thrust24THRUST_300001_SM_1000_NS8cuda_cub20__uninitialized_fill7functorINS7_10device_ptrIdEEdEEEEvT0_T1_,"",@"SHT_CUDA_INFO"
	.sectionflags	@""
	.align	4


	//----- nvinfo : EIATTR_CUDA_API_VERSION
	.align		4
        /*0000*/ 	.byte	0x04, 0x37
        /*0002*/ 	.short	(.L_75 - .L_74)
.L_74:
        /*0004*/ 	.word	0x00000082


	//----- nvinfo : EIATTR_KPARAM_INFO
	.align		4
.L_75:
        /*0008*/ 	.byte	0x04, 0x17
        /*000a*/ 	.short	(.L_77 - .L_76)
.L_76:
        /*000c*/ 	.word	0x00000000
        /*0010*/ 	.short	0x0001
        /*0012*/ 	.short	0x0008
        /*0014*/ 	.byte	0x00, 0xf0, 0x41, 0x00


	//----- nvinfo : EIATTR_KPARAM_INFO
	.align		4
.L_77:
        /*0018*/ 	.byte	0x04, 0x17
        /*001a*/ 	.short	(.L_79 - .L_78)
.L_78:
        /*001c*/ 	.word	0x00000000
        /*0020*/ 	.short	0x0000
        /*0022*/ 	.short	0x0000
        /*0024*/ 	.byte	0x00, 0xf0, 0x21, 0x00


	//----- nvinfo : EIATTR_SPARSE_MMA_MASK
	.align		4
.L_79:
        /*0028*/ 	.byte	0x03, 0x50
        /*002a*/ 	.short	0x0000


	//----- nvinfo : EIATTR_MAXREG_COUNT
	.align		4
        /*002c*/ 	.byte	0x03, 0x1b
        /*002e*/ 	.short	0x00ff


	//----- nvinfo : EIATTR_MERCURY_ISA_VERSION
	.align		4
        /*0030*/ 	.byte	0x03, 0x5f
        /*0032*/ 	.short	0x0101


	//----- nvinfo : EIATTR_VRC_CTA_INIT_COUNT
	.align		4
        /*0034*/ 	.byte	0x02, 0x4a
	.zero		1
	.zero		1


	//----- nvinfo : EIATTR_EXIT_INSTR_OFFSETS
	.align		4
        /*0038*/ 	.byte	0x04, 0x1c
        /*003a*/ 	.short	(.L_81 - .L_80)


	//   ....[0]....
.L_80:
        /*003c*/ 	.word	0x00000130


	//   ....[1]....
        /*0040*/ 	.word	0x00000230


	//   ....[2]....
        /*0044*/ 	.word	0x00000260


	//----- nvinfo : EIATTR_MAX_THREADS
	.align		4
.L_81:
        /*0048*/ 	.byte	0x04, 0x05
        /*004a*/ 	.short	(.L_83 - .L_82)
.L_82:
        /*004c*/ 	.word	0x00000100
        /*0050*/ 	.word	0x00000001
        /*0054*/ 	.word	0x00000001


	//----- nvinfo : EIATTR_CBANK_PARAM_SIZE
	.align		4
.L_83:
        /*0058*/ 	.byte	0x03, 0x19
        /*005a*/ 	.short	0x0018


	//----- nvinfo : EIATTR_PARAM_CBANK
	.align		4
        /*005c*/ 	.byte	0x04, 0x0a
        /*005e*/ 	.short	(.L_85 - .L_84)
	.align		4
.L_84:
        /*0060*/ 	.word	index@(.nv.constant0._ZN3cub18CUB_300001_SM_10006detail8for_each13static_kernelINS2_12policy_hub_t12policy_500_tEmN6thrust24THRUST_300001_SM_1000_NS8cuda_cub20__uninitialized_fill7functorINS7_10device_ptrIdEEdEEEEvT0_T1_)
        /*0064*/ 	.short	0x0380
        /*0066*/ 	.short	0x0018


	//----- nvinfo : EIATTR_SW_WAR
	.align		4
.L_85:
        /*0068*/ 	.byte	0x04, 0x36
        /*006a*/ 	.short	(.L_87 - .L_86)
.L_86:
        /*006c*/ 	.word	0x00000008
.L_87:


//--------------------- .nv.info._ZN3cub18CUB_300001_SM_10006detail11EmptyKernelIvEEvv --------------------------
	.section	.nv.info._ZN3cub18CUB_300001_SM_10006detail11EmptyKernelIvEEvv,"",@"SHT_CUDA_INFO"
	.sectionflags	@""
	.align	4


	//----- nvinfo : EIATTR_CUDA_API_VERSION
	.align		4
        /*0000*/ 	.byte	0x04, 0x37
        /*0002*/ 	.short	(.L_89 - .L_88)
.L_88:
        /*0004*/ 	.word	0x00000082


	//----- nvinfo : EIATTR_SPARSE_MMA_MASK
	.align		4
.L_89:
        /*0008*/ 	.byte	0x03, 0x50
        /*000a*/ 	.short	0x0000


	//----- nvinfo : EIATTR_MAXREG_COUNT
	.align		4
        /*000c*/ 	.byte	0x03, 0x1b
        /*000e*/ 	.short	0x00ff


	//----- nvinfo : EIATTR_MERCURY_ISA_VERSION
	.align		4
        /*0010*/ 	.byte	0x03, 0x5f
        /*0012*/ 	.short	0x0101


	//----- nvinfo : EIATTR_VRC_CTA_INIT_COUNT
	.align		4
        /*0014*/ 	.byte	0x02, 0x4a
	.zero		1
	.zero		1


	//----- nvinfo : EIATTR_EXIT_INSTR_OFFSETS
	.align		4
        /*0018*/ 	.byte	0x04, 0x1c
        /*001a*/ 	.short	(.L_91 - .L_90)


	//   ....[0]....
.L_90:
        /*001c*/ 	.word	0x00000010


	//----- nvinfo : EIATTR_SW_WAR
	.align		4
.L_91:
        /*0020*/ 	.byte	0x04, 0x36
        /*0022*/ 	.short	(.L_93 - .L_92)
.L_92:
        /*0024*/ 	.word	0x00000008
.L_93:


//--------------------- .nv.info._Z15simulate_kernelPdiiddd --------------------------
	.section	.nv.info._Z15simulate_kernelPdiiddd,"",@"SHT_CUDA_INFO"
	.sectionflags	@""
	.align	4


	//----- nvinfo : EIATTR_CUDA_API_VERSION
	.align		4
        /*0000*/ 	.byte	0x04, 0x37
        /*0002*/ 	.short	(.L_95 - .L_94)
.L_94:
        /*0004*/ 	.word	0x00000082


	//----- nvinfo : EIATTR_KPARAM_INFO
	.align		4
.L_95:
        /*0008*/ 	.byte	0x04, 0x17
        /*000a*/ 	.short	(.L_97 - .L_96)
.L_96:
        /*000c*/ 	.word	0x00000000
        /*0010*/ 	.short	0x0005
        /*0012*/ 	.short	0x0020
        /*0014*/ 	.byte	0x00, 0xf0, 0x21, 0x00


	//----- nvinfo : EIATTR_KPARAM_INFO
	.align		4
.L_97:
        /*0018*/ 	.byte	0x04, 0x17
        /*001a*/ 	.short	(.L_99 - .L_98)
.L_98:
        /*001c*/ 	.word	0x00000000
        /*0020*/ 	.short	0x0004
        /*0022*/ 	.short	0x0018
        /*0024*/ 	.byte	0x00, 0xf0, 0x21, 0x00


	//----- nvinfo : EIATTR_KPARAM_INFO
	.align		4
.L_99:
        /*0028*/ 	.byte	0x04, 0x17
        /*002a*/ 	.short	(.L_101 - .L_100)
.L_100:
        /*002c*/ 	.word	0x00000000
        /*0030*/ 	.short	0x0003
        /*0032*/ 	.short	0x0010
        /*0034*/ 	.byte	0x00, 0xf0, 0x21, 0x00


	//----- nvinfo : EIATTR_KPARAM_INFO
	.align		4
.L_101:
        /*0038*/ 	.byte	0x04, 0x17
        /*003a*/ 	.short	(.L_103 - .L_102)
.L_102:
        /*003c*/ 	.word	0x00000000
        /*0040*/ 	.short	0x0002
        /*0042*/ 	.short	0x000c
        /*0044*/ 	.byte	0x00, 0xf0, 0x11, 0x00


	//----- nvinfo : EIATTR_KPARAM_INFO
	.align		4
.L_103:
        /*0048*/ 	.byte	0x04, 0x17
        /*004a*/ 	.short	(.L_105 - .L_104)
.L_104:
        /*004c*/ 	.word	0x00000000
        /*0050*/ 	.short	0x0001
        /*0052*/ 	.short	0x0008
        /*0054*/ 	.byte	0x00, 0xf0, 0x11, 0x00


	//----- nvinfo : EIATTR_KPARAM_INFO
	.align		4
.L_105:
        /*0058*/ 	.byte	0x04, 0x17
        /*005a*/ 	.short	(.L_107 - .L_106)
.L_106:
        /*005c*/ 	.word	0x00000000
        /*0060*/ 	.short	0x0000
        /*0062*/ 	.short	0x0000
        /*0064*/ 	.byte	0x00, 0xf5, 0x21, 0x00


	//----- nvinfo : EIATTR_SPARSE_MMA_MASK
	.align		4
.L_107:
        /*0068*/ 	.byte	0x03, 0x50
        /*006a*/ 	.short	0x0000


	//----- nvinfo : EIATTR_MAXREG_COUNT
	.align		4
        /*006c*/ 	.byte	0x03, 0x1b
        /*006e*/ 	.short	0x00ff


	//----- nvinfo : EIATTR_MERCURY_ISA_VERSION
	.align		4
        /*0070*/ 	.byte	0x03, 0x5f
        /*0072*/ 	.short	0x0101


	//----- nvinfo : EIATTR_VRC_CTA_INIT_COUNT
	.align		4
        /*0074*/ 	.byte	0x02, 0x4a
	.zero		1
	.zero		1


	//----- nvinfo : EIATTR_EXIT_INSTR_OFFSETS
	.align		4
        /*0078*/ 	.byte	0x04, 0x1c
        /*007a*/ 	.short	(.L_109 - .L_108)


	//   ....[0]....
.L_108:
        /*007c*/ 	.word	0x00000080


	//   ....[1]....
        /*0080*/ 	.word	0x00003db0


	//----- nvinfo : EIATTR_CRS_STACK_SIZE
	.align		4
.L_109:
        /*0084*/ 	.byte	0x04, 0x1e
        /*0086*/ 	.short	(.L_111 - .L_110)
.L_110:
        /*0088*/ 	.word	0x00000000


	//----- nvinfo : EIATTR_CBANK_PARAM_SIZE
	.align		4
.L_111:
        /*008c*/ 	.byte	0x03, 0x19
        /*008e*/ 	.short	0x0028


	//----- nvinfo : EIATTR_PARAM_CBANK
	.align		4
        /*0090*/ 	.byte	0x04, 0x0a
        /*0092*/ 	.short	(.L_113 - .L_112)
	.align		4
.L_112:
        /*0094*/ 	.word	index@(.nv.constant0._Z15simulate_kernelPdiiddd)
        /*0098*/ 	.short	0x0380
        /*009a*/ 	.short	0x0028


	//----- nvinfo : EIATTR_SW_WAR
	.align		4
.L_113:
        /*009c*/ 	.byte	0x04, 0x36
        /*009e*/ 	.short	(.L_115 - .L_114)
.L_114:
        /*00a0*/ 	.word	0x00000008
.L_115:


//--------------------- .nv.callgraph             --------------------------
	.section	.nv.callgraph,"",@"SHT_CUDA_CALLGRAPH"
	.align	4
	.sectionentsize	8
	.align		4
        /*0000*/ 	.word	0x00000000
	.align		4
        /*0004*/ 	.word	0xffffffff
	.align		4
        /*0008*/ 	.word	0x00000000
	.align		4
        /*000c*/ 	.word	0xfffffffe
	.align		4
        /*0010*/ 	.word	0x00000000
	.align		4
        /*0014*/ 	.word	0xfffffffd
	.align		4
        /*0018*/ 	.word	0x00000000
	.align		4
        /*001c*/ 	.word	0xfffffffc


//--------------------- .nv.constant4             --------------------------
	.section	.nv.constant4,"a",@progbits
	.align	8
	.align		8
.nv.constant4:
        /*0000*/ 	.dword	precalc_xorwow_matrix
	.align		8
        /*0008*/ 	.dword	precalc_xorwow_offset_matrix
	.align		8
        /*0010*/ 	.dword	mrg32k3aM1
	.align		8
        /*0018*/ 	.dword	mrg32k3aM2
	.align		8
        /*0020*/ 	.dword	mrg32k3aM1SubSeq
	.align		8
        /*0028*/ 	.dword	mrg32k3aM2SubSeq
	.align		8
        /*0030*/ 	.dword	mrg32k3aM1Seq
	.align		8
        /*0038*/ 	.dword	mrg32k3aM2Seq
	.align		8
        /*0040*/ 	.dword	_ZN34_INTERNAL_356f7d1c_4_k_cu_9c8071544cuda3std3__45__cpo5beginE
	.align		8
        /*0048*/ 	.dword	_ZN34_INTERNAL_356f7d1c_4_k_cu_9c8071544cuda3std3__45__cpo3endE
	.align		8
        /*0050*/ 	.dword	_ZN34_INTERNAL_356f7d1c_4_k_cu_9c8071544cuda3std3__45__cpo6cbeginE
	.align		8
        /*0058*/ 	.dword	_ZN34_INTERNAL_356f7d1c_4_k_cu_9c8071544cuda3std3__45__cpo4cendE
	.align		8
        /*0060*/ 	.dword	_ZN34_INTERNAL_356f7d1c_4_k_cu_9c8071544cuda3std3__45__cpo6rbeginE
	.align		8
        /*0068*/ 	.dword	_ZN34_INTERNAL_356f7d1c_4_k_cu_9c8071544cuda3std3__45__cpo4rendE
	.align		8
        /*0070*/ 	.dword	_ZN34_INTERNAL_356f7d1c_4_k_cu_9c8071544cuda3std3__45__cpo7crbeginE
	.align		8
        /*0078*/ 	.dword	_ZN34_INTERNAL_356f7d1c_4_k_cu_9c8071544cuda3std3__45__cpo5crendE
	.align		8
        /*0080*/ 	.dword	_ZN34_INTERNAL_356f7d1c_4_k_cu_9c8071544cuda3std3__436_GLOBAL__N__356f7d1c_4_k_cu_9c8071546ignoreE
	.align		8
        /*0088*/ 	.dword	_ZN34_INTERNAL_356f7d1c_4_k_cu_9c8071544cuda3std3__419piecewise_constructE
	.align		8
        /*0090*/ 	.dword	_ZN34_INTERNAL_356f7d1c_4_k_cu_9c8071544cuda3std3__48in_placeE
	.align		8
        /*0098*/ 	.dword	_ZN34_INTERNAL_356f7d1c_4_k_cu_9c8071544cuda3std3__420unreachable_sentinelE
	.align		8
        /*00a0*/ 	.dword	_ZN34_INTERNAL_356f7d1c_4_k_cu_9c8071544cuda3std3__47nulloptE
	.align		8
        /*00a8*/ 	.dword	_ZN34_INTERNAL_356f7d1c_4_k_cu_9c8071544cuda3std3__48unexpectE
	.align		8
        /*00b0*/ 	.dword	_ZN34_INTERNAL_356f7d1c_4_k_cu_9c8071544cuda3std6ranges3__45__cpo4swapE
	.align		8
        /*00b8*/ 	.dword	_ZN34_INTERNAL_356f7d1c_4_k_cu_9c8071544cuda3std6ranges3__45__cpo9iter_moveE
	.align		8
        /*00c0*/ 	.dword	_ZN34_INTERNAL_356f7d1c_4_k_cu_9c8071544cuda3std6ranges3__45__cpo5beginE
	.align		8
        /*00c8*/ 	.dword	_ZN34_INTERNAL_356f7d1c_4_k_cu_9c8071544cuda3std6ranges3__45__cpo3endE
	.align		8
        /*00d0*/ 	.dword	_ZN34_INTERNAL_356f7d1c_4_k_cu_9c8071544cuda3std6ranges3__45__cpo6cbeginE
	.align		8
        /*00d8*/ 	.dword	_ZN34_INTERNAL_356f7d1c_4_k_cu_9c8071544cuda3std6ranges3__45__cpo4cendE
	.align		8
        /*00e0*/ 	.dword	_ZN34_INTERNAL_356f7d1c_4_k_cu_9c8071544cuda3std6ranges3__45__cpo7advanceE
	.align		8
        /*00e8*/ 	.dword	_ZN34_INTERNAL_356f7d1c_4_k_cu_9c8071544cuda3std6ranges3__45__cpo9iter_swapE
	.align		8
        /*00f0*/ 	.dword	_ZN34_INTERNAL_356f7d1c_4_k_cu_9c8071544cuda3std6ranges3__45__cpo4nextE
	.align		8
        /*00f8*/ 	.dword	_ZN34_INTERNAL_356f7d1c_4_k_cu_9c8071544cuda3std6ranges3__45__cpo4prevE
	.align		8
        /*0100*/ 	.dword	_ZN34_INTERNAL_356f7d1c_4_k_cu_9c8071544cuda3std6ranges3__45__cpo4dataE
	.align		8
        /*0108*/ 	.dword	_ZN34_INTERNAL_356f7d1c_4_k_cu_9c8071544cuda3std6ranges3__45__cpo5cdataE
	.align		8
        /*0110*/ 	.dword	_ZN34_INTERNAL_356f7d1c_4_k_cu_9c8071544cuda3std6ranges3__45__cpo4sizeE
	.align		8
        /*0118*/ 	.dword	_ZN34_INTERNAL_356f7d1c_4_k_cu_9c8071544cuda3std6ranges3__45__cpo5ssizeE
	.align		8
        /*0120*/ 	.dword	_ZN34_INTERNAL_356f7d1c_4_k_cu_9c8071544cuda3std6ranges3__45__cpo8distanceE
	.align		8
        /*0128*/ 	.dword	_ZN34_INTERNAL_356f7d1c_4_k_cu_9c8071546thrust24THRUST_300001_SM_1000_NS8cuda_cub3parE
	.align		8
        /*0130*/ 	.dword	_ZN34_INTERNAL_356f7d1c_4_k_cu_9c8071546thrust24THRUST_300001_SM_1000_NS8cuda_cub10par_nosyncE
	.align		8
        /*0138*/ 	.dword	_ZN34_INTERNAL_356f7d1c_4_k_cu_9c8071546thrust24THRUST_300001_SM_1000_NS6system6detail10sequential3seqE
	.align		8
        /*0140*/ 	.dword	_ZN34_INTERNAL_356f7d1c_4_k_cu_9c8071546thrust24THRUST_300001_SM_1000_NS12placeholders2_1E
	.align		8
        /*0148*/ 	.dword	_ZN34_INTERNAL_356f7d1c_4_k_cu_9c8071546thrust24THRUST_300001_SM_1000_NS12placeholders2_2E
	.align		8
        /*0150*/ 	.dword	_ZN34_INTERNAL_356f7d1c_4_k_cu_9c8071546thrust24THRUST_300001_SM_1000_NS12placeholders2_3E
	.align		8
        /*0158*/ 	.dword	_ZN34_INTERNAL_356f7d1c_4_k_cu_9c8071546thrust24THRUST_300001_SM_1000_NS12placeholders2_4E
	.align		8
        /*0160*/ 	.dword	_ZN34_INTERNAL_356f7d1c_4_k_cu_9c8071546thrust24THRUST_300001_SM_1000_NS12placeholders2_5E
	.align		8
        /*0168*/ 	.dword	_ZN34_INTERNAL_356f7d1c_4_k_cu_9c8071546thrust24THRUST_300001_SM_1000_NS12placeholders2_6E
	.align		8
        /*0170*/ 	.dword	_ZN34_INTERNAL_356f7d1c_4_k_cu_9c8071546thrust24THRUST_300001_SM_1000_NS12placeholders2_7E
	.align		8
        /*0178*/ 	.dword	_ZN34_INTERNAL_356f7d1c_4_k_cu_9c8071546thrust24THRUST_300001_SM_1000_NS12placeholders2_8E
	.align		8
        /*0180*/ 	.dword	_ZN34_INTERNAL_356f7d1c_4_k_cu_9c8071546thrust24THRUST_300001_SM_1000_NS12placeholders2_9E
	.align		8
        /*0188*/ 	.dword	_ZN34_INTERNAL_356f7d1c_4_k_cu_9c8071546thrust24THRUST_300001_SM_1000_NS12placeholders3_10E
	.align		8
        /*0190*/ 	.dword	_ZN34_INTERNAL_356f7d1c_4_k_cu_9c8071546thrust24THRUST_300001_SM_1000_NS3seqE


//--------------------- .nv.constant3             --------------------------
	.section	.nv.constant3,"a",@progbits
	.align	8
.nv.constant3:
	.type		__cr_lgamma_table,@object
	.size		__cr_lgamma_table,(.L_8 - __cr_lgamma_table)
__cr_lgamma_table:
        /*0000*/ 	.byte	0x00, 0x00, 0x00, 0x00, 0x00, 0x00, 0x00, 0x00, 0x00, 0x00, 0x00, 0x00, 0x00, 0x00, 0x00, 0x00
        /*0010*/ 	.byte	0xef, 0x39, 0xfa, 0xfe, 0x42, 0x2e, 0xe6, 0x3f, 0x02, 0x20, 0x2a, 0xfa, 0x0b, 0xab, 0xfc, 0x3f
        /*0020*/ 	.byte	0xf9, 0x2c, 0x92, 0x7c, 0xa7, 0x6c, 0x09, 0x40, 0xc9, 0x79, 0x44, 0x3c, 0x64, 0x26, 0x13, 0x40
        /*0030*/ 	.byte	0xca, 0x01, 0xcf, 0x3a, 0x27, 0x51, 0x1a, 0x40, 0x30, 0xcc, 0x2d, 0xf3, 0xe1, 0x0c, 0x21, 0x40
        /*0040*/ 	.byte	0x0d, 0xb7, 0xfc, 0x82, 0x8e, 0x35, 0x25, 0x40
.L_8:


//--------------------- .text._ZN3cub18CUB_300001_SM_10006detail8for_each13static_kernelINS2_12policy_hub_t12policy_500_tEmN6thrust24THRUST_300001_SM_1000_NS8cuda_cub20__uninitialized_fill7functorINS7_10device_ptrIdEEdEEEEvT0_T1_ --------------------------
	.section	.text._ZN3cub18CUB_300001_SM_10006detail8for_each13static_kernelINS2_12policy_hub_t12policy_500_tEmN6thrust24THRUST_300001_SM_1000_NS8cuda_cub20__uninitialized_fill7functorINS7_10device_ptrIdEEdEEEEvT0_T1_,"ax",@progbits
	.align	128
        .global         _ZN3cub18CUB_300001_SM_10006detail8for_each13static_kernelINS2_12policy_hub_t12policy_500_tEmN6thrust24THRUST_300001_SM_1000_NS8cuda_cub20__uninitialized_fill7functorINS7_10device_ptrIdEEdEEEEvT0_T1_
        .type           _ZN3cub18CUB_300001_SM_10006detail8for_each13static_kernelINS2_12policy_hub_t12policy_500_tEmN6thrust24THRUST_300001_SM_1000_NS8cuda_cub20__uninitialized_fill7functorINS7_10device_ptrIdEEdEEEEvT0_T1_,@function
        .size           _ZN3cub18CUB_300001_SM_10006detail8for_each13static_kernelINS2_12policy_hub_t12policy_500_tEmN6thrust24THRUST_300001_SM_1000_NS8cuda_cub20__uninitialized_fill7functorINS7_10device_ptrIdEEdEEEEvT0_T1_,(.L_x_36 - _ZN3cub18CUB_300001_SM_10006detail8for_each13static_kernelINS2_12policy_hub_t12policy_500_tEmN6thrust24THRUST_300001_SM_1000_NS8cuda_cub20__uninitialized_fill7functorINS7_10device_ptrIdEEdEEEEvT0_T1_)
        .other          _ZN3cub18CUB_300001_SM_10006detail8for_each13static_kernelINS2_12policy_hub_t12policy_500_tEmN6thrust24THRUST_300001_SM_1000_NS8cuda_cub20__uninitialized_fill7functorINS7_10device_ptrIdEEdEEEEvT0_T1_,@"STO_CUDA_ENTRY STV_DEFAULT"
_ZN3cub18CUB_300001_SM_10006detail8for_each13static_kernelINS2_12policy_hub_t12policy_500_tEmN6thrust24THRUST_300001_SM_1000_NS8cuda_cub20__uninitialized_fill7functorINS7_10device_ptrIdEEdEEEEvT0_T1_:
.text._ZN3cub18CUB_300001_SM_10006detail8for_each13static_kernelINS2_12policy_hub_t12policy_500_tEmN6thrust24THRUST_300001_SM_1000_NS8cuda_cub20__uninitialized_fill7functorINS7_10device_ptrIdEEdEEEEvT0_T1_:
[----:B------:R-:W-:Y:S08]  /*0000*/  LDC R1, c[0x0][0x37c] ;  /* 0x0000df00ff017b82 */ /* 0x000ff00000000800 */
[----:B------:R-:W0:Y:S01]  /*0010*/  S2UR UR4, SR_CTAID.X ;  /* 0x00000000000479c3 */ /* 0x000e220000002500 */
[----:B------:R-:W1:Y:S01]  /*0020*/  LDCU.64 UR6, c[0x0][0x380] ;  /* 0x00007000ff0677ac */ /* 0x000e620008000a00 */
[----:B------:R-:W2:Y:S01]  /*0030*/  LDCU.64 UR8, c[0x0][0x358] ;  /* 0x00006b00ff0877ac */ /* 0x000ea20008000a00 */
[----:B0-----:R-:W-:-:S04]  /*0040*/  UIMAD.WIDE.U32 UR4, UR4, 0x200, URZ ;  /* 0x00000200040478a5 */ /* 0x001fc8000f8e00ff */
[----:B-1----:R-:W-:-:S04]  /*0050*/  UIADD3 UR6, UP0, UPT, -UR4, UR6, URZ ;  /* 0x0000000604067290 */ /* 0x002fc8000ff1e1ff */
[----:B------:R-:W-:Y:S02]  /*0060*/  UIADD3.X UR7, UPT, UPT, ~UR5, UR7, URZ, UP0, !UPT ;  /* 0x0000000705077290 */ /* 0x000fe400087fe5ff */
[----:B------:R-:W-:-:S04]  /*0070*/  UISETP.GE.U32.AND UP0, UPT, UR6, 0x200, UPT ;  /* 0x000002000600788c */ /* 0x000fc8000bf06070 */
[----:B------:R-:W-:-:S09]  /*0080*/  UISETP.GE.U32.AND.EX UP0, UPT, UR7, URZ, UPT, UP0 ;  /* 0x000000ff0700728c */ /* 0x000fd2000bf06100 */
[----:B--2---:R-:W-:Y:S05]  /*0090*/  BRA.U !UP0, `(.L_x_0) ;  /* 0x0000000108287547 */ /* 0x004fea000b800000 */
[----:B------:R-:W0:Y:S01]  /*00a0*/  S2R R0, SR_TID.X ;  /* 0x0000000000007919 */ /* 0x000e220000002100 */
[----:B------:R-:W1:Y:S01]  /*00b0*/  LDCU.64 UR6, c[0x0][0x388] ;  /* 0x00007100ff0677ac */ /* 0x000e620008000a00 */
[----:B------:R-:W2:Y:S01]  /*00c0*/  LDC.64 R4, c[0x0][0x390] ;  /* 0x0000e400ff047b82 */ /* 0x000ea20000000a00 */
[----:B0-----:R-:W-:-:S05]  /*00d0*/  IADD3 R0, P0, PT, R0, UR4, RZ ;  /* 0x0000000400007c10 */ /* 0x001fca000ff1e0ff */
[----:B------:R-:W-:Y:S01]  /*00e0*/  IMAD.X R3, RZ, RZ, UR5, P0 ;  /* 0x00000005ff037e24 */ /* 0x000fe200080e06ff */
[----:B-1----:R-:W-:-:S04]  /*00f0*/  LEA R2, P0, R0, UR6, 0x3 ;  /* 0x0000000600027c11 */ /* 0x002fc8000f8018ff */
[----:B------:R-:W-:-:S05]  /*0100*/  LEA.HI.X R3, R0, UR7, R3, 0x3, P0 ;  /* 0x0000000700037c11 */ /* 0x000fca00080f1c03 */
[----:B--2---:R-:W-:Y:S04]  /*0110*/  STG.E.64 desc[UR8][R2.64], R4 ;  /* 0x0000000402007986 */ /* 0x004fe8000c101b08 */
[----:B------:R-:W-:Y:S01]  /*0120*/  STG.E.64 desc[UR8][R2.64+0x800], R4 ;  /* 0x0008000402007986 */ /* 0x000fe2000c101b08 */
[----:B------:R-:W-:Y:S05]  /*0130*/  EXIT ;  /* 0x000000000000794d */ /* 0x000fea0003800000 */
.L_x_0:
[----:B------:R-:W0:Y:S01]  /*0140*/  S2R R0, SR_TID.X ;  /* 0x0000000000007919 */ /* 0x000e220000002100 */
[----:B------:R-:W-:Y:S01]  /*0150*/  IMAD.U32 R2, RZ, RZ, UR7 ;  /* 0x00000007ff027e24 */ /* 0x000fe2000f8e00ff */
[----:B------:R-:W1:Y:S01]  /*0160*/  LDCU.64 UR10, c[0x0][0x388] ;  /* 0x00007100ff0a77ac */ /* 0x000e620008000a00 */
[----:B------:R-:W-:Y:S01]  /*0170*/  IMAD.U32 R6, RZ, RZ, UR7 ;  /* 0x00000007ff067e24 */ /* 0x000fe2000f8e00ff */
[----:B0-----:R-:W-:-:S04]  /*0180*/  ISETP.LT.U32.AND P0, PT, R0, UR6, PT ;  /* 0x0000000600007c0c */ /* 0x001fc8000bf01070 */
[----:B------:R-:W-:Y:S01]  /*0190*/  ISETP.GT.U32.AND.EX P0, PT, R2, RZ, PT, P0 ;  /* 0x000000ff0200720c */ /* 0x000fe20003f04100 */
[C---:B------:R-:W-:Y:S01]  /*01a0*/  VIADD R2, R0.reuse, 0x100 ;  /* 0x0000010000027836 */ /* 0x040fe20000000000 */
[----:B------:R-:W-:-:S04]  /*01b0*/  IADD3 R0, P2, PT, R0, UR4, RZ ;  /* 0x0000000400007c10 */ /* 0x000fc8000ff5e0ff */
[----:B------:R-:W-:Y:S01]  /*01c0*/  ISETP.LT.U32.AND P1, PT, R2, UR6, PT ;  /* 0x0000000602007c0c */ /* 0x000fe2000bf21070 */
[----:B------:R-:W-:Y:S01]  /*01d0*/  IMAD.X R3, RZ, RZ, UR5, P2 ;  /* 0x00000005ff037e24 */ /* 0x000fe200090e06ff */
[----:B-1----:R-:W-:Y:S02]  /*01e0*/  LEA R2, P2, R0, UR10, 0x3 ;  /* 0x0000000a00027c11 */ /* 0x002fe4000f8418ff */
[----:B------:R-:W-:Y:S02]  /*01f0*/  ISETP.GT.U32.AND.EX P1, PT, R6, RZ, PT, P1 ;  /* 0x000000ff0600720c */ /* 0x000fe40003f24110 */
[----:B------:R-:W-:Y:S01]  /*0200*/  LEA.HI.X R3, R0, UR11, R3, 0x3, P2 ;  /* 0x0000000b00037c11 */ /* 0x000fe200090f1c03 */
[----:B------:R-:W0:Y:S04]  /*0210*/  @P0 LDC.64 R4, c[0x0][0x390] ;  /* 0x0000e400ff040b82 */ /* 0x000e280000000a00 */
[----:B0-----:R0:W-:Y:S06]  /*0220*/  @P0 STG.E.64 desc[UR8][R2.64], R4 ;  /* 0x0000000402000986 */ /* 0x0011ec000c101b08 */
[----:B------:R-:W-:Y:S05]  /*0230*/  @!P1 EXIT ;  /* 0x000000000000994d */ /* 0x000fea0003800000 */
[----:B0-----:R-:W0:Y:S02]  /*0240*/  LDC.64 R4, c[0x0][0x390] ;  /* 0x0000e400ff047b82 */ /* 0x001e240000000a00 */
[----:B0-----:R-:W-:Y:S01]  /*0250*/  STG.E.64 desc[UR8][R2.64+0x800], R4 ;  /* 0x0008000402007986 */ /* 0x001fe2000c101b08 */
[----:B------:R-:W-:Y:S05]  /*0260*/  EXIT ;  /* 0x000000000000794d */ /* 0x000fea0003800000 */
.L_x_1:
[----:B------:R-:W-:-:S00]  /*0270*/  BRA `(.L_x_1) ;  /* 0xfffffffc00fc7947 */ /* 0x000fc0000383ffff */
[----:B------:R-:W-:-:S00]  /*0280*/  NOP ;  /* 0x0000000000007918 */ /* 0x000fc00000000000 */
[----:B------:R-:W-:-:S00]  /*0290*/  NOP ;  /* 0x0000000000007918 */ /* 0x000fc00000000000 */
[----:B------:R-:W-:-:S00]  /*02a0*/  NOP ;  /* 0x0000000000007918 */ /* 0x000fc00000000000 */
[----:B------:R-:W-:-:S00]  /*02b0*/  NOP ;  /* 0x0000000000007918 */ /* 0x000fc00000000000 */
[----:B------:R-:W-:-:S00]  /*02c0*/  NOP ;  /* 0x0000000000007918 */ /* 0x000fc00000000000 */
[----:B------:R-:W-:-:S00]  /*02d0*/  NOP ;  /* 0x0000000000007918 */ /* 0x000fc00000000000 */
[----:B------:R-:W-:-:S00]  /*02e0*/  NOP ;  /* 0x0000000000007918 */ /* 0x000fc00000000000 */
[----:B------:R-:W-:-:S00]  /*02f0*/  NOP ;  /* 0x0000000000007918 */ /* 0x000fc00000000000 */
.L_x_36:


//--------------------- .text._ZN3cub18CUB_300001_SM_10006detail11EmptyKernelIvEEvv --------------------------
	.section	.text._ZN3cub18CUB_300001_SM_10006detail11EmptyKernelIvEEvv,"ax",@progbits
	.align	128
        .global         _ZN3cub18CUB_300001_SM_10006detail11EmptyKernelIvEEvv
        .type           _ZN3cub18CUB_300001_SM_10006detail11EmptyKernelIvEEvv,@function
        .size           _ZN3cub18CUB_300001_SM_10006detail11EmptyKernelIvEEvv,(.L_x_37 - _ZN3cub18CUB_300001_SM_10006detail11EmptyKernelIvEEvv)
        .other          _ZN3cub18CUB_300001_SM_10006detail11EmptyKernelIvEEvv,@"STO_CUDA_ENTRY STV_DEFAULT"
_ZN3cub18CUB_300001_SM_10006detail11EmptyKernelIvEEvv:
.text._ZN3cub18CUB_300001_SM_10006detail11EmptyKernelIvEEvv:
[----:B------:R-:W-:Y:S01]  /*0000*/  LDC R1, c[0x0][0x37c] ;  /* 0x0000df00ff017b82 */ /* 0x000fe20000000800 */
[----:B------:R-:W-:Y:S05]  /*0010*/  EXIT ;  /* 0x000000000000794d */ /* 0x000fea0003800000 */
.L_x_2:
        /* <DEDUP_REMOVED lines=14> */
.L_x_37:


//--------------------- .text._Z15simulate_kernelPdiiddd --------------------------
	.section	.text._Z15simulate_kernelPdiiddd,"ax",@progbits
	.align	128
        .global         _Z15simulate_kernelPdiiddd
        .type           _Z15simulate_kernelPdiiddd,@function
        .size           _Z15simulate_kernelPdiiddd,(.L_x_35 - _Z15simulate_kernelPdiiddd)
        .other          _Z15simulate_kernelPdiiddd,@"STO_CUDA_ENTRY STV_DEFAULT"
_Z15simulate_kernelPdiiddd:
.text._Z15simulate_kernelPdiiddd:
[----:B------:R-:W0:Y:S01]  /*0000*/  LDC R1, c[0x0][0x37c] ;  /* 0x0000df00ff017b82 */ /* 0x000e220000000800 */
[----:B------:R-:W1:Y:S07]  /*0010*/  S2R R3, SR_TID.X ;  /* 0x0000000000037919 */ /* 0x000e6e0000002100 */
[----:B------:R-:W1:Y:S01]  /*0020*/  S2UR UR4, SR_CTAID.X ;  /* 0x00000000000479c3 */ /* 0x000e620000002500 */
[----:B------:R-:W2:Y:S01]  /*0030*/  LDCU UR5, c[0x0][0x388] ;  /* 0x00007100ff0577ac */ /* 0x000ea20008000800 */
[----:B0-----:R-:W-:-:S06]  /*0040*/  VIADD R1, R1, 0xffffffd0 ;  /* 0xffffffd001017836 */ /* 0x001fcc0000000000 */
[----:B------:R-:W1:Y:S02]  /*0050*/  LDC R8, c[0x0][0x360] ;  /* 0x0000d800ff087b82 */ /* 0x000e640000000800 */
[----:B-1----:R-:W-:-:S05]  /*0060*/  IMAD R8, R8, UR4, R3 ;  /* 0x0000000408087c24 */ /* 0x002fca000f8e0203 */
[----:B--2---:R-:W-:-:S13]  /*0070*/  ISETP.GE.AND P0, PT, R8, UR5, PT ;  /* 0x0000000508007c0c */ /* 0x004fda000bf06270 */
[----:B------:R-:W-:Y:S05]  /*0080*/  @P0 EXIT ;  /* 0x000000000000094d */ /* 0x000fea0003800000 */
[----:B------:R-:W-:Y:S01]  /*0090*/  IMAD.MOV.U32 R10, RZ, RZ, -0x12697946 ;  /* 0xed9686baff0a7424 */ /* 0x000fe200078e00ff */
[----:B------:R-:W0:Y:S01]  /*00a0*/  LDCU.64 UR4, c[0x0][0x3a0] ;  /* 0x00007400ff0477ac */ /* 0x000e220008000a00 */
[----:B------:R-:W-:Y:S01]  /*00b0*/  IMAD.MOV.U32 R11, RZ, RZ, -0x75bd8fc ;  /* 0xf8a42704ff0b7424 */ /* 0x000fe200078e00ff */
[----:B------:R-:W-:Y:S01]  /*00c0*/  ISETP.NE.AND P0, PT, R8, RZ, PT ;  /* 0x000000ff0800720c */ /* 0x000fe20003f05270 */
[----:B------:R-:W-:Y:S01]  /*00d0*/  IMAD.MOV.U32 R12, RZ, RZ, -0x23270784 ;  /* 0xdcd8f87cff0c7424 */ /* 0x000fe200078e00ff */
[----:B------:R-:W1:Y:S01]  /*00e0*/  LDCU.64 UR6, c[0x0][0x358] ;  /* 0x00006b00ff0677ac */ /* 0x000e620008000a00 */
[----:B------:R-:W-:Y:S01]  /*00f0*/  IMAD.MOV.U32 R13, RZ, RZ, -0x79aed88 ;  /* 0xf8651278ff0d7424 */ /* 0x000fe200078e00ff */
[----:B------:R-:W-:Y:S01]  /*0100*/  STL.64 [R1+0x8], R10 ;  /* 0x0000080a01007387 */ /* 0x000fe20000100a00 */
[----:B------:R-:W-:Y:S01]  /*0110*/  IMAD.MOV.U32 R2, RZ, RZ, -0x2dfc5089 ;  /* 0xd203af77ff027424 */ /* 0x000fe200078e00ff */
[----:B------:R-:W-:Y:S01]  /*0120*/  BSSY.RECONVERGENT B0, `(.L_x_3) ;  /* 0x0000261000007945 */ /* 0x000fe20003800200 */
[----:B------:R-:W-:Y:S01]  /*0130*/  IMAD.MOV.U32 R3, RZ, RZ, -0x975f8c ;  /* 0xff68a074ff037424 */ /* 0x000fe200078e00ff */
[----:B------:R-:W-:Y:S01]  /*0140*/  STL.64 [R1+0x10], R12 ;  /* 0x0000100c01007387 */ /* 0x000fe20000100a00 */
[----:B------:R-:W-:Y:S01]  /*0150*/  SHF.R.S32.HI R0, RZ, 0x1f, R8 ;  /* 0x0000001fff007819 */ /* 0x000fe20000011408 */
[----:B------:R-:W-:-:S02]  /*0160*/  IMAD.MOV.U32 R26, RZ, RZ, -0x975f8c ;  /* 0xff68a074ff1a7424 */ /* 0x000fc400078e00ff */
[----:B------:R0:W-:Y:S01]  /*0170*/  STL.64 [R1], R2 ;  /* 0x0000000201007387 */ /* 0x0001e20000100a00 */
[----:B------:R-:W-:Y:S02]  /*0180*/  IMAD.MOV.U32 R7, RZ, RZ, -0x75bd8fc ;  /* 0xf8a42704ff077424 */ /* 0x000fe400078e00ff */
[----:B------:R-:W-:Y:S02]  /*0190*/  IMAD.MOV.U32 R6, RZ, RZ, -0x12697946 ;  /* 0xed9686baff067424 */ /* 0x000fe400078e00ff */
[----:B------:R-:W-:Y:S02]  /*01a0*/  IMAD.MOV.U32 R5, RZ, RZ, -0x79aed88 ;  /* 0xf8651278ff057424 */ /* 0x000fe400078e00ff */
[----:B------:R-:W-:Y:S02]  /*01b0*/  IMAD.MOV.U32 R4, RZ, RZ, -0x23270784 ;  /* 0xdcd8f87cff047424 */ /* 0x000fe400078e00ff */
[----:B0-----:R-:W-:Y:S02]  /*01c0*/  IMAD.U32 R2, RZ, RZ, UR4 ;  /* 0x00000004ff027e24 */ /* 0x001fe4000f8e00ff */
[----:B------:R-:W-:Y:S01]  /*01d0*/  IMAD.U32 R3, RZ, RZ, UR5 ;  /* 0x00000005ff037e24 */ /* 0x000fe2000f8e00ff */
[----:B-1----:R-:W-:Y:S06]  /*01e0*/  @!P0 BRA `(.L_x_4) ;  /* 0x0000002400508947 */ /* 0x002fec0003800000 */
[----:B------:R-:W-:Y:S02]  /*01f0*/  IMAD.MOV.U32 R9, RZ, RZ, RZ ;  /* 0x000000ffff097224 */ /* 0x000fe400078e00ff */
[----:B------:R-:W-:Y:S02]  /*0200*/  IMAD.MOV.U32 R26, RZ, RZ, -0x975f8c ;  /* 0xff68a074ff1a7424 */ /* 0x000fe400078e00ff */
[----:B------:R-:W-:Y:S02]  /*0210*/  IMAD.MOV.U32 R13, RZ, RZ, R8 ;  /* 0x000000ffff0d7224 */ /* 0x000fe400078e0008 */
[----:B------:R-:W-:Y:S02]  /*0220*/  IMAD.MOV.U32 R6, RZ, RZ, -0x12697946 ;  /* 0xed9686baff067424 */ /* 0x000fe400078e00ff */
[----:B------:R-:W-:Y:S02]  /*0230*/  IMAD.MOV.U32 R7, RZ, RZ, -0x75bd8fc ;  /* 0xf8a42704ff077424 */ /* 0x000fe400078e00ff */
[----:B------:R-:W-:-:S02]  /*0240*/  IMAD.MOV.U32 R4, RZ, RZ, -0x23270784 ;  /* 0xdcd8f87cff047424 */ /* 0x000fc400078e00ff */
[----:B------:R-:W-:-:S07]  /*0250*/  IMAD.MOV.U32 R5, RZ, RZ, -0x79aed88 ;  /* 0xf8651278ff057424 */ /* 0x000fce00078e00ff */
.L_x_13:
[----:B------:R-:W-:Y:S01]  /*0260*/  LOP3.LUT R20, R13, 0x3, RZ, 0xc0, !PT ;  /* 0x000000030d147812 */ /* 0x000fe200078ec0ff */
[----:B------:R-:W-:Y:S03]  /*0270*/  BSSY.RECONVERGENT B1, `(.L_x_5) ;  /* 0x0000245000017945 */ /* 0x000fe60003800200 */
[----:B------:R-:W-:-:S04]  /*0280*/  ISETP.NE.U32.AND P0, PT, R20, RZ, PT ;  /* 0x000000ff1400720c */ /* 0x000fc80003f05070 */
[----:B------:R-:W-:-:S13]  /*0290*/  ISETP.NE.AND.EX P0, PT, RZ, RZ, PT, P0 ;  /* 0x000000ffff00720c */ /* 0x000fda0003f05300 */
[----:B012---:R-:W-:Y:S05]  /*02a0*/  @!P0 BRA `(.L_x_6) ;  /* 0x0000002400048947 */ /* 0x007fea0003800000 */
[----:B------:R-:W0:Y:S01]  /*02b0*/  LDC.64 R10, c[0x4][RZ] ;  /* 0x01000000ff0a7b82 */ /* 0x000e220000000a00 */
[----:B------:R-:W-:Y:S01]  /*02c0*/  IMAD.MOV.U32 R26, RZ, RZ, RZ ;  /* 0x000000ffff1a7224 */ /* 0x000fe200078e00ff */
[----:B------:R-:W-:Y:S01]  /*02d0*/  CS2R R4, SRZ ;  /* 0x0000000000047805 */ /* 0x000fe2000001ff00 */
[----:B------:R-:W-:Y:S01]  /*02e0*/  IMAD.MOV.U32 R12, RZ, RZ, RZ ;  /* 0x000000ffff0c7224 */ /* 0x000fe200078e00ff */
[----:B------:R-:W-:Y:S01]  /*02f0*/  CS2R R6, SRZ ;  /* 0x0000000000067805 */ /* 0x000fe2000001ff00 */
[----:B0-----:R-:W-:-:S07]  /*0300*/  IMAD.WIDE.U32 R10, R9, 0xc80, R10 ;  /* 0x00000c80090a7825 */ /* 0x001fce00078e000a */
.L_x_8:
[----:B------:R-:W-:-:S06]  /*0310*/  IMAD R16, R12, 0x4, R1 ;  /* 0x000000040c107824 */ /* 0x000fcc00078e0201 */
[----:B------:R-:W5:Y:S01]  /*0320*/  LDL R16, [R16+0x4] ;  /* 0x0000040010107983 */ /* 0x000f620000100800 */
[----:B------:R-:W-:Y:S01]  /*0330*/  IMAD.SHL.U32 R17, R12, 0x20, RZ ;  /* 0x000000200c117824 */ /* 0x000fe200078e00ff */
[----:B------:R-:W-:-:S06]  /*0340*/  UMOV UR4, URZ ;  /* 0x000000ff00047c82 */ /* 0x000fcc0008000000 */
.L_x_7:
[----:B-----5:R-:W-:Y:S01]  /*0350*/  SHF.R.U32.HI R29, RZ, UR4, R16 ;  /* 0x00000004ff1d7c19 */ /* 0x020fe20008011610 */
[----:B------:R-:W-:-:S03]  /*0360*/  VIADD R14, R17, UR4 ;  /* 0x00000004110e7c36 */ /* 0x000fc60008000000 */
[----:B------:R-:W-:-:S04]  /*0370*/  LOP3.LUT R15, R29, 0x1, RZ, 0xc0, !PT ;  /* 0x000000011d0f7812 */ /* 0x000fc800078ec0ff */
[----:B------:R-:W-:Y:S01]  /*0380*/  ISETP.NE.U32.AND P0, PT, R15, 0x1, PT ;  /* 0x000000010f00780c */ /* 0x000fe20003f05070 */
[----:B------:R-:W-:-:S04]  /*0390*/  IMAD R15, R14, 0x5, RZ ;  /* 0x000000050e0f7824 */ /* 0x000fc800078e02ff */
[----:B------:R-:W-:-:S08]  /*03a0*/  IMAD.WIDE.U32 R14, R15, 0x4, R10 ;  /* 0x000000040f0e7825 */ /* 0x000fd000078e000a */
[----:B------:R-:W2:Y:S01]  /*03b0*/  @!P0 LDG.E R19, desc[UR6][R14.64] ;  /* 0x000000060e138981 */ /* 0x000ea2000c1e1900 */
[----:B------:R-:W-:-:S03]  /*03c0*/  R2P PR, R29, 0x7e ;  /* 0x0000007e1d007804 */ /* 0x000fc60000000000 */
[----:B------:R-:W3:Y:S04]  /*03d0*/  @!P0 LDG.E R21, desc[UR6][R14.64+0x4] ;  /* 0x000004060e158981 */ /* 0x000ee8000c1e1900 */
[----:B------:R-:W4:Y:S04]  /*03e0*/  @!P0 LDG.E R18, desc[UR6][R14.64+0x8] ;  /* 0x000008060e128981 */ /* 0x000f28000c1e1900 */
[----:B------:R-:W4:Y:S04]  /*03f0*/  @!P0 LDG.E R22, desc[UR6][R14.64+0x10] ;  /* 0x000010060e168981 */ /* 0x000f28000c1e1900 */
[----:B------:R-:W4:Y:S04]  /*0400*/  @P1 LDG.E R25, desc[UR6][R14.64+0x14] ;  /* 0x000014060e191981 */ /* 0x000f28000c1e1900 */
[----:B------:R-:W4:Y:S04]  /*0410*/  @P1 LDG.E R24, desc[UR6][R14.64+0x1c] ;  /* 0x00001c060e181981 */ /* 0x000f28000c1e1900 */
[----:B------:R-:W4:Y:S04]  /*0420*/  @P2 LDG.E R27, desc[UR6][R14.64+0x28] ;  /* 0x000028060e1b2981 */ /* 0x000f28000c1e1900 */
[----:B------:R-:W4:Y:S04]  /*0430*/  @!P0 LDG.E R23, desc[UR6][R14.64+0xc] ;  /* 0x00000c060e178981 */ /* 0x000f28000c1e1900 */
[----:B------:R-:W4:Y:S04]  /*0440*/  @P1 LDG.E R28, desc[UR6][R14.64+0x24] ;  /* 0x000024060e1c1981 */ /* 0x000f28000c1e1900 */
[----:B------:R-:W4:Y:S04]  /*0450*/  @P3 LDG.E R31, desc[UR6][R14.64+0x3c] ;  /* 0x00003c060e1f3981 */ /* 0x000f28000c1e1900 */
[----:B------:R-:W4:Y:S04]  /*0460*/  @P4 LDG.E R33, desc[UR6][R14.64+0x50] ;  /* 0x000050060e214981 */ /* 0x000f28000c1e1900 */
[----:B------:R-:W4:Y:S04]  /*0470*/  @P4 LDG.E R30, desc[UR6][R14.64+0x58] ;  /* 0x000058060e1e4981 */ /* 0x000f28000c1e1900 */
[----:B------:R-:W4:Y:S04]  /*0480*/  @P5 LDG.E R35, desc[UR6][R14.64+0x64] ;  /* 0x000064060e235981 */ /* 0x000f28000c1e1900 */
[----:B------:R-:W4:Y:S01]  /*0490*/  @P6 LDG.E R37, desc[UR6][R14.64+0x78] ;  /* 0x000078060e256981 */ /* 0x000f22000c1e1900 */
[----:B--2---:R-:W-:-:S03]  /*04a0*/  @!P0 LOP3.LUT R26, R26, R19, RZ, 0x3c, !PT ;  /* 0x000000131a1a8212 */ /* 0x004fc600078e3cff */
[----:B------:R-:W2:Y:S01]  /*04b0*/  @P1 LDG.E R19, desc[UR6][R14.64+0x18] ;  /* 0x000018060e131981 */ /* 0x000ea2000c1e1900 */
[----:B---3--:R-:W-:-:S03]  /*04c0*/  @!P0 LOP3.LUT R6, R6, R21, RZ, 0x3c, !PT ;  /* 0x0000001506068212 */ /* 0x008fc600078e3cff */
[----:B------:R-:W3:Y:S01]  /*04d0*/  @P2 LDG.E R21, desc[UR6][R14.64+0x2c] ;  /* 0x00002c060e152981 */ /* 0x000ee2000c1e1900 */
[----:B----4-:R-:W-:-:S03]  /*04e0*/  @!P0 LOP3.LUT R7, R7, R18, RZ, 0x3c, !PT ;  /* 0x0000001207078212 */ /* 0x010fc600078e3cff */
[----:B------:R-:W4:Y:S01]  /*04f0*/  @P2 LDG.E R18, desc[UR6][R14.64+0x30] ;  /* 0x000030060e122981 */ /* 0x000f22000c1e1900 */
[----:B------:R-:W-:-:S03]  /*0500*/  @!P0 LOP3.LUT R5, R5, R22, RZ, 0x3c, !PT ;  /* 0x0000001605058212 */ /* 0x000fc600078e3cff */
[----:B------:R-:W3:Y:S01]  /*0510*/  @P2 LDG.E R22, desc[UR6][R14.64+0x38] ;  /* 0x000038060e162981 */ /* 0x000ee2000c1e1900 */
[----:B------:R-:W-:-:S03]  /*0520*/  @P1 LOP3.LUT R26, R26, R25, RZ, 0x3c, !PT ;  /* 0x000000191a1a1212 */ /* 0x000fc600078e3cff */
[----:B------:R-:W3:Y:S01]  /*0530*/  @P3 LDG.E R25, desc[UR6][R14.64+0x40] ;  /* 0x000040060e193981 */ /* 0x000ee2000c1e1900 */
[----:B------:R-:W-:-:S03]  /*0540*/  @P1 LOP3.LUT R7, R7, R24, RZ, 0x3c, !PT ;  /* 0x0000001807071212 */ /* 0x000fc600078e3cff */
[----:B------:R-:W3:Y:S01]  /*0550*/  @P3 LDG.E R24, desc[UR6][R14.64+0x44] ;  /* 0x000044060e183981 */ /* 0x000ee2000c1e1900 */
[----:B------:R-:W-:-:S03]  /*0560*/  @P2 LOP3.LUT R26, R26, R27, RZ, 0x3c, !PT ;  /* 0x0000001b1a1a2212 */ /* 0x000fc600078e3cff */
[----:B------:R-:W3:Y:S01]  /*0570*/  @P3 LDG.E R27, desc[UR6][R14.64+0x48] ;  /* 0x000048060e1b3981 */ /* 0x000ee2000c1e1900 */
[----:B------:R-:W-:-:S03]  /*0580*/  @!P0 LOP3.LUT R4, R4, R23, RZ, 0x3c, !PT ;  /* 0x0000001704048212 */ /* 0x000fc600078e3cff */
[----:B------:R-:W3:Y:S01]  /*0590*/  @P2 LDG.E R23, desc[UR6][R14.64+0x34] ;  /* 0x000034060e172981 */ /* 0x000ee2000c1e1900 */
[----:B------:R-:W-:-:S03]  /*05a0*/  @P1 LOP3.LUT R5, R5, R28, RZ, 0x3c, !PT ;  /* 0x0000001c05051212 */ /* 0x000fc600078e3cff */
[----:B------:R-:W3:Y:S01]  /*05b0*/  @P3 LDG.E R28, desc[UR6][R14.64+0x4c] ;  /* 0x00004c060e1c3981 */ /* 0x000ee2000c1e1900 */
[----:B------:R-:W-:-:S03]  /*05c0*/  @P3 LOP3.LUT R26, R26, R31, RZ, 0x3c, !PT ;  /* 0x0000001f1a1a3212 */ /* 0x000fc600078e3cff */
[----:B------:R-:W3:Y:S01]  /*05d0*/  @P4 LDG.E R31, desc[UR6][R14.64+0x54] ;  /* 0x000054060e1f4981 */ /* 0x000ee2000c1e1900 */
[----:B--2---:R-:W-:-:S03]  /*05e0*/  @P1 LOP3.LUT R6, R6, R19, RZ, 0x3c, !PT ;  /* 0x0000001306061212 */ /* 0x004fc600078e3cff */
[----:B------:R-:W2:Y:S01]  /*05f0*/  @P1 LDG.E R19, desc[UR6][R14.64+0x20] ;  /* 0x000020060e131981 */ /* 0x000ea2000c1e1900 */
[----:B------:R-:W-:Y:S02]  /*0600*/  @P4 LOP3.LUT R26, R26, R33, RZ, 0x3c, !PT ;  /* 0x000000211a1a4212 */ /* 0x000fe400078e3cff */
[----:B------:R-:W-:Y:S01]  /*0610*/  LOP3.LUT P0, RZ, R29, 0x80, RZ, 0xc0, !PT ;  /* 0x000000801dff7812 */ /* 0x000fe2000780c0ff */
[----:B------:R-:W2:Y:S01]  /*0620*/  @P4 LDG.E R33, desc[UR6][R14.64+0x5c] ;  /* 0x00005c060e214981 */ /* 0x000ea2000c1e1900 */
[----:B----4-:R-:W-:-:S03]  /*0630*/  @P2 LOP3.LUT R7, R7, R18, RZ, 0x3c, !PT ;  /* 0x0000001207072212 */ /* 0x010fc600078e3cff */
[----:B------:R-:W4:Y:S01]  /*0640*/  @P4 LDG.E R18, desc[UR6][R14.64+0x60] ;  /* 0x000060060e124981 */ /* 0x000f22000c1e1900 */
[----:B---3--:R-:W-:Y:S02]  /*0650*/  @P2 LOP3.LUT R6, R6, R21, RZ, 0x3c, !PT ;  /* 0x0000001506062212 */ /* 0x008fe400078e3cff */
[----:B------:R-:W-:Y:S01]  /*0660*/  @P2 LOP3.LUT R5, R5, R22, RZ, 0x3c, !PT ;  /* 0x0000001605052212 */ /* 0x000fe200078e3cff */
[----:B------:R-:W3:Y:S04]  /*0670*/  @P5 LDG.E R21, desc[UR6][R14.64+0x70] ;  /* 0x000070060e155981 */ /* 0x000ee8000c1e1900 */
[----:B------:R-:W3:Y:S01]  /*0680*/  @P5 LDG.E R22, desc[UR6][R14.64+0x6c] ;  /* 0x00006c060e165981 */ /* 0x000ee2000c1e1900 */
[----:B------:R-:W-:-:S03]  /*0690*/  @P3 LOP3.LUT R7, R7, R24, RZ, 0x3c, !PT ;  /* 0x0000001807073212 */ /* 0x000fc600078e3cff */
[----:B------:R-:W3:Y:S01]  /*06a0*/  @P5 LDG.E R24, desc[UR6][R14.64+0x74] ;  /* 0x000074060e185981 */ /* 0x000ee2000c1e1900 */
[----:B------:R-:W-:Y:S02]  /*06b0*/  @P3 LOP3.LUT R6, R6, R25, RZ, 0x3c, !PT ;  /* 0x0000001906063212 */ /* 0x000fe400078e3cff */
[----:B------:R-:W-:Y:S01]  /*06c0*/  @P4 LOP3.LUT R7, R7, R30, RZ, 0x3c, !PT ;  /* 0x0000001e07074212 */ /* 0x000fe200078e3cff */
[----:B------:R-:W3:Y:S01]  /*06d0*/  @P6 LDG.E R25, desc[UR6][R14.64+0x84] ;  /* 0x000084060e196981 */ /* 0x000ee2000c1e1900 */
[----:B------:R-:W-:-:S03]  /*06e0*/  @P5 LOP3.LUT R26, R26, R35, RZ, 0x3c, !PT ;  /* 0x000000231a1a5212 */ /* 0x000fc600078e3cff */
[----:B------:R-:W3:Y:S01]  /*06f0*/  @P6 LDG.E R30, desc[UR6][R14.64+0x88] ;  /* 0x000088060e1e6981 */ /* 0x000ee2000c1e1900 */
[----:B------:R-:W-:-:S03]  /*0700*/  @P3 LOP3.LUT R5, R5, R28, RZ, 0x3c, !PT ;  /* 0x0000001c05053212 */ /* 0x000fc600078e3cff */
[----:B------:R-:W3:Y:S01]  /*0710*/  @P6 LDG.E R28, desc[UR6][R14.64+0x80] ;  /* 0x000080060e1c6981 */ /* 0x000ee2000c1e1900 */
[----:B------:R-:W-:-:S03]  /*0720*/  @P4 LOP3.LUT R6, R6, R31, RZ, 0x3c, !PT ;  /* 0x0000001f06064212 */ /* 0x000fc600078e3cff */
[----:B------:R-:W3:Y:S04]  /*0730*/  @P0 LDG.E R35, desc[UR6][R14.64+0x8c] ;  /* 0x00008c060e230981 */ /* 0x000ee8000c1e1900 */
[----:B------:R-:W3:Y:S04]  /*0740*/  @P0 LDG.E R32, desc[UR6][R14.64+0x94] ;  /* 0x000094060e200981 */ /* 0x000ee8000c1e1900 */
[----:B------:R-:W3:Y:S04]  /*0750*/  @P0 LDG.E R31, desc[UR6][R14.64+0x98] ;  /* 0x000098060e1f0981 */ /* 0x000ee8000c1e1900 */
[----:B------:R-:W3:Y:S01]  /*0760*/  @P0 LDG.E R34, desc[UR6][R14.64+0x9c] ;  /* 0x00009c060e220981 */ /* 0x000ee2000c1e1900 */
[----:B--2---:R-:W-:-:S03]  /*0770*/  @P1 LOP3.LUT R4, R4, R19, RZ, 0x3c, !PT ;  /* 0x0000001304041212 */ /* 0x004fc600078e3cff */
[----:B------:R-:W2:Y:S01]  /*0780*/  @P5 LDG.E R19, desc[UR6][R14.64+0x68] ;  /* 0x000068060e135981 */ /* 0x000ea2000c1e1900 */
[----:B------:R-:W-:-:S03]  /*0790*/  @P2 LOP3.LUT R4, R4, R23, RZ, 0x3c, !PT ;  /* 0x0000001704042212 */ /* 0x000fc600078e3cff */
[----:B------:R-:W2:Y:S01]  /*07a0*/  @P6 LDG.E R23, desc[UR6][R14.64+0x7c] ;  /* 0x00007c060e176981 */ /* 0x000ea2000c1e1900 */
[----:B------:R-:W-:-:S03]  /*07b0*/  @P3 LOP3.LUT R4, R4, R27, RZ, 0x3c, !PT ;  /* 0x0000001b04043212 */ /* 0x000fc600078e3cff */
[----:B------:R-:W2:Y:S01]  /*07c0*/  @P0 LDG.E R27, desc[UR6][R14.64+0x90] ;  /* 0x000090060e1b0981 */ /* 0x000ea2000c1e1900 */
[----:B----4-:R-:W-:Y:S02]  /*07d0*/  @P4 LOP3.LUT R5, R5, R18, RZ, 0x3c, !PT ;  /* 0x0000001205054212 */ /* 0x010fe400078e3cff */
[----:B------:R-:W-:Y:S02]  /*07e0*/  @P4 LOP3.LUT R4, R4, R33, RZ, 0x3c, !PT ;  /* 0x0000002104044212 */ /* 0x000fe400078e3cff */
[----:B---3--:R-:W-:Y:S02]  /*07f0*/  @P5 LOP3.LUT R7, R7, R22, RZ, 0x3c, !PT ;  /* 0x0000001607075212 */ /* 0x008fe400078e3cff */
[----:B------:R-:W-:Y:S02]  /*0800*/  @P5 LOP3.LUT R4, R4, R21, RZ, 0x3c, !PT ;  /* 0x0000001504045212 */ /* 0x000fe400078e3cff */
[----:B------:R-:W-:Y:S02]  /*0810*/  @P5 LOP3.LUT R5, R5, R24, RZ, 0x3c, !PT ;  /* 0x0000001805055212 */ /* 0x000fe400078e3cff */
[----:B------:R-:W-:-:S02]  /*0820*/  @P6 LOP3.LUT R26, R26, R37, RZ, 0x3c, !PT ;  /* 0x000000251a1a6212 */ /* 0x000fc400078e3cff */
[----:B------:R-:W-:Y:S02]  /*0830*/  @P6 LOP3.LUT R4, R4, R25, RZ, 0x3c, !PT ;  /* 0x0000001904046212 */ /* 0x000fe400078e3cff */
[----:B------:R-:W-:Y:S02]  /*0840*/  @P6 LOP3.LUT R5, R5, R30, RZ, 0x3c, !PT ;  /* 0x0000001e05056212 */ /* 0x000fe400078e3cff */
[----:B------:R-:W-:Y:S02]  /*0850*/  @P6 LOP3.LUT R7, R7, R28, RZ, 0x3c, !PT ;  /* 0x0000001c07076212 */ /* 0x000fe400078e3cff */
[----:B------:R-:W-:Y:S02]  /*0860*/  @P0 LOP3.LUT R26, R26, R35, RZ, 0x3c, !PT ;  /* 0x000000231a1a0212 */ /* 0x000fe400078e3cff */
[----:B------:R-:W-:Y:S02]  /*0870*/  @P0 LOP3.LUT R7, R7, R32, RZ, 0x3c, !PT ;  /* 0x0000002007070212 */ /* 0x000fe400078e3cff */
[----:B------:R-:W-:-:S02]  /*0880*/  @P0 LOP3.LUT R4, R4, R31, RZ, 0x3c, !PT ;  /* 0x0000001f04040212 */ /* 0x000fc400078e3cff */
[----:B------:R-:W-:Y:S02]  /*0890*/  @P0 LOP3.LUT R5, R5, R34, RZ, 0x3c, !PT ;  /* 0x0000002205050212 */ /* 0x000fe400078e3cff */
[----:B--2---:R-:W-:-:S04]  /*08a0*/  @P5 LOP3.LUT R6, R6, R19, RZ, 0x3c, !PT ;  /* 0x0000001306065212 */ /* 0x004fc800078e3cff */
[----:B------:R-:W-:-:S04]  /*08b0*/  @P6 LOP3.LUT R6, R6, R23, RZ, 0x3c, !PT ;  /* 0x0000001706066212 */ /* 0x000fc800078e3cff */
[----:B------:R-:W-:Y:S02]  /*08c0*/  @P0 LOP3.LUT R6, R6, R27, RZ, 0x3c, !PT ;  /* 0x0000001b06060212 */ /* 0x000fe400078e3cff */
[----:B------:R-:W-:-:S13]  /*08d0*/  R2P PR, R29.B1, 0x7f ;  /* 0x0000007f1d007804 */ /* 0x000fda0000001000 */
[----:B------:R-:W2:Y:S04]  /*08e0*/  @P0 LDG.E R23, desc[UR6][R14.64+0xa0] ;  /* 0x0000a0060e170981 */ /* 0x000ea8000c1e1900 */
[----:B------:R-:W3:Y:S04]  /*08f0*/  @P1 LDG.E R31, desc[UR6][R14.64+0xb4] ;  /* 0x0000b4060e1f1981 */ /* 0x000ee8000c1e1900 */
[----:B------:R-:W4:Y:S04]  /*0900*/  @P0 LDG.E R22, desc[UR6][R14.64+0xb0] ;  /* 0x0000b0060e160981 */ /* 0x000f28000c1e1900 */
        /* <DEDUP_REMOVED lines=11> */
[----:B------:R-:W4:Y:S01]  /*09c0*/  @P3 LDG.E R32, desc[UR6][R14.64+0xe4] ;  /* 0x0000e4060e203981 */ /* 0x000f22000c1e1900 */
[----:B--2---:R-:W-:-:S03]  /*09d0*/  @P0 LOP3.LUT R26, R26, R23, RZ, 0x3c, !PT ;  /* 0x000000171a1a0212 */ /* 0x004fc600078e3cff */
[----:B------:R-:W2:Y:S01]  /*09e0*/  @P1 LDG.E R23, desc[UR6][R14.64+0xb8] ;  /* 0x0000b8060e171981 */ /* 0x000ea2000c1e1900 */
[----:B---3--:R-:W-:-:S03]  /*09f0*/  @P1 LOP3.LUT R26, R26, R31, RZ, 0x3c, !PT ;  /* 0x0000001f1a1a1212 */ /* 0x008fc600078e3cff */
[----:B------:R-:W3:Y:S01]  /*0a00*/  @P3 LDG.E R31, desc[UR6][R14.64+0xe0] ;  /* 0x0000e0060e1f3981 */ /* 0x000ee2000c1e1900 */
[----:B----4-:R-:W-:-:S03]  /*0a10*/  @P0 LOP3.LUT R5, R5, R22, RZ, 0x3c, !PT ;  /* 0x0000001605050212 */ /* 0x010fc600078e3cff */
[----:B------:R-:W4:Y:S01]  /*0a20*/  @P1 LDG.E R22, desc[UR6][R14.64+0xbc] ;  /* 0x0000bc060e161981 */ /* 0x000f22000c1e1900 */
[----:B------:R-:W-:-:S03]  /*0a30*/  @P2 LOP3.LUT R26, R26, R33, RZ, 0x3c, !PT ;  /* 0x000000211a1a2212 */ /* 0x000fc600078e3cff */
[----:B------:R-:W3:Y:S01]  /*0a40*/  @P3 LDG.E R33, desc[UR6][R14.64+0xe8] ;  /* 0x0000e8060e213981 */ /* 0x000ee2000c1e1900 */
[----:B------:R-:W-:-:S03]  /*0a50*/  @P0 LOP3.LUT R6, R6, R25, RZ, 0x3c, !PT ;  /* 0x0000001906060212 */ /* 0x000fc600078e3cff */
[----:B------:R-:W3:Y:S01]  /*0a60*/  @P1 LDG.E R25, desc[UR6][R14.64+0xc0] ;  /* 0x0000c0060e191981 */ /* 0x000ee2000c1e1900 */
[----:B------:R-:W-:-:S03]  /*0a70*/  @P0 LOP3.LUT R4, R4, R27, RZ, 0x3c, !PT ;  /* 0x0000001b04040212 */ /* 0x000fc600078e3cff */
[----:B------:R-:W3:Y:S01]  /*0a80*/  @P2 LDG.E R27, desc[UR6][R14.64+0xcc] ;  /* 0x0000cc060e1b2981 */ /* 0x000ee2000c1e1900 */
[----:B------:R-:W-:Y:S02]  /*0a90*/  @P3 LOP3.LUT R26, R26, R35, RZ, 0x3c, !PT ;  /* 0x000000231a1a3212 */ /* 0x000fe400078e3cff */
[----:B------:R-:W-:Y:S02]  /*0aa0*/  @P0 LOP3.LUT R7, R7, R18, RZ, 0x3c, !PT ;  /* 0x0000001207070212 */ /* 0x000fe400078e3cff */
[----:B------:R-:W-:Y:S01]  /*0ab0*/  LOP3.LUT P0, RZ, R29, 0x8000, RZ, 0xc0, !PT ;  /* 0x000080001dff7812 */ /* 0x000fe2000780c0ff */
[----:B------:R-:W3:Y:S01]  /*0ac0*/  @P3 LDG.E R18, desc[UR6][R14.64+0xec] ;  /* 0x0000ec060e123981 */ /* 0x000ee2000c1e1900 */
[----:B------:R-:W-:-:S03]  /*0ad0*/  @P4 LOP3.LUT R26, R26, R37, RZ, 0x3c, !PT ;  /* 0x000000251a1a4212 */ /* 0x000fc600078e3cff */
[----:B------:R-:W3:Y:S01]  /*0ae0*/  @P2 LDG.E R29, desc[UR6][R14.64+0xd4] ;  /* 0x0000d4060e1d2981 */ /* 0x000ee2000c1e1900 */
[----:B------:R-:W-:-:S03]  /*0af0*/  @P5 LOP3.LUT R26, R26, R19, RZ, 0x3c, !PT ;  /* 0x000000131a1a5212 */ /* 0x000fc600078e3cff */
[----:B------:R-:W3:Y:S01]  /*0b00*/  @P4 LDG.E R19, desc[UR6][R14.64+0xf4] ;  /* 0x0000f4060e134981 */ /* 0x000ee2000c1e1900 */
[----:B------:R-:W-:-:S03]  /*0b10*/  @P6 LOP3.LUT R26, R26, R21, RZ, 0x3c, !PT ;  /* 0x000000151a1a6212 */ /* 0x000fc600078e3cff */
[----:B------:R-:W3:Y:S01]  /*0b20*/  @P4 LDG.E R21, desc[UR6][R14.64+0xfc] ;  /* 0x0000fc060e154981 */ /* 0x000ee2000c1e1900 */
[----:B------:R-:W-:-:S03]  /*0b30*/  @P1 LOP3.LUT R5, R5, R24, RZ, 0x3c, !PT ;  /* 0x0000001805051212 */ /* 0x000fc600078e3cff */
[----:B------:R-:W3:Y:S04]  /*0b40*/  @P4 LDG.E R24, desc[UR6][R14.64+0x100] ;  /* 0x000100060e184981 */ /* 0x000ee8000c1e1900 */
[----:B------:R-:W3:Y:S01]  /*0b50*/  @P0 LDG.E R35, desc[UR6][R14.64+0x12c] ;  /* 0x00012c060e230981 */ /* 0x000ee2000c1e1900 */
[----:B------:R-:W-:-:S03]  /*0b60*/  @P2 LOP3.LUT R5, R5, R30, RZ, 0x3c, !PT ;  /* 0x0000001e05052212 */ /* 0x000fc600078e3cff */
[----:B------:R-:W3:Y:S04]  /*0b70*/  @P5 LDG.E R30, desc[UR6][R14.64+0x114] ;  /* 0x000114060e1e5981 */ /* 0x000ee8000c1e1900 */
[----:B------:R-:W3:Y:S04]  /*0b80*/  @P0 LDG.E R34, desc[UR6][R14.64+0x134] ;  /* 0x000134060e220981 */ /* 0x000ee8000c1e1900 */
[----:B------:R-:W3:Y:S01]  /*0b90*/  @P0 LDG.E R36, desc[UR6][R14.64+0x13c] ;  /* 0x00013c060e240981 */ /* 0x000ee2000c1e1900 */
[----:B--2---:R-:W-:-:S03]  /*0ba0*/  @P1 LOP3.LUT R6, R6, R23, RZ, 0x3c, !PT ;  /* 0x0000001706061212 */ /* 0x004fc600078e3cff */
[----:B------:R-:W2:Y:S01]  /*0bb0*/  @P5 LDG.E R23, desc[UR6][R14.64+0x108] ;  /* 0x000108060e175981 */ /* 0x000ea2000c1e1900 */
[----:B----4-:R-:W-:-:S03]  /*0bc0*/  @P1 LOP3.LUT R7, R7, R22, RZ, 0x3c, !PT ;  /* 0x0000001607071212 */ /* 0x010fc600078e3cff */
[----:B------:R-:W4:Y:S01]  /*0bd0*/  @P4 LDG.E R22, desc[UR6][R14.64+0xf8] ;  /* 0x0000f8060e164981 */ /* 0x000f22000c1e1900 */
[----:B------:R-:W-:-:S03]  /*0be0*/  @P2 LOP3.LUT R7, R7, R28, RZ, 0x3c, !PT ;  /* 0x0000001c07072212 */ /* 0x000fc600078e3cff */
[----:B------:R-:W4:Y:S01]  /*0bf0*/  @P5 LDG.E R28, desc[UR6][R14.64+0x10c] ;  /* 0x00010c060e1c5981 */ /* 0x000f22000c1e1900 */
[----:B---3--:R-:W-:-:S03]  /*0c00*/  @P1 LOP3.LUT R4, R4, R25, RZ, 0x3c, !PT ;  /* 0x0000001904041212 */ /* 0x008fc600078e3cff */
        /* <DEDUP_REMOVED lines=13> */
[----:B------:R-:W-:Y:S01]  /*0ce0*/  @P3 LOP3.LUT R4, R4, R33, RZ, 0x3c, !PT ;  /* 0x0000002104043212 */ /* 0x000fe200078e3cff */
[----:B------:R-:W-:Y:S01]  /*0cf0*/  UIADD3 UR4, UPT, UPT, UR4, 0x10, URZ ;  /* 0x0000001004047890 */ /* 0x000fe2000fffe0ff */
[----:B------:R-:W-:Y:S02]  /*0d00*/  @P4 LOP3.LUT R5, R5, R24, RZ, 0x3c, !PT ;  /* 0x0000001805054212 */ /* 0x000fe400078e3cff */
[----:B------:R-:W-:Y:S01]  /*0d10*/  @P4 LOP3.LUT R4, R4, R21, RZ, 0x3c, !PT ;  /* 0x0000001504044212 */ /* 0x000fe200078e3cff */
[----:B------:R-:W-:Y:S01]  /*0d20*/  UISETP.NE.AND UP0, UPT, UR4, 0x20, UPT ;  /* 0x000000200400788c */ /* 0x000fe2000bf05270 */
[----:B------:R-:W-:-:S02]  /*0d30*/  @P5 LOP3.LUT R5, R5, R30, RZ, 0x3c, !PT ;  /* 0x0000001e05055212 */ /* 0x000fc400078e3cff */
[----:B------:R-:W-:Y:S02]  /*0d40*/  @P0 LOP3.LUT R26, R26, R35, RZ, 0x3c, !PT ;  /* 0x000000231a1a0212 */ /* 0x000fe400078e3cff */
[----:B--2---:R-:W-:Y:S02]  /*0d50*/  @P5 LOP3.LUT R6, R6, R23, RZ, 0x3c, !PT ;  /* 0x0000001706065212 */ /* 0x004fe400078e3cff */
[----:B----4-:R-:W-:-:S04]  /*0d60*/  @P4 LOP3.LUT R7, R7, R22, RZ, 0x3c, !PT ;  /* 0x0000001607074212 */ /* 0x010fc800078e3cff */
[----:B------:R-:W-:Y:S02]  /*0d70*/  @P5 LOP3.LUT R7, R7, R28, RZ, 0x3c, !PT ;  /* 0x0000001c07075212 */ /* 0x000fe400078e3cff */
[----:B---3--:R-:W-:Y:S02]  /*0d80*/  @P5 LOP3.LUT R4, R4, R25, RZ, 0x3c, !PT ;  /* 0x0000001904045212 */ /* 0x008fe400078e3cff */
[----:B------:R-:W-:Y:S02]  /*0d90*/  @P6 LOP3.LUT R6, R6, R27, RZ, 0x3c, !PT ;  /* 0x0000001b06066212 */ /* 0x000fe400078e3cff */
[----:B------:R-:W-:Y:S02]  /*0da0*/  @P6 LOP3.LUT R5, R5, R32, RZ, 0x3c, !PT ;  /* 0x0000002005056212 */ /* 0x000fe400078e3cff */
[----:B------:R-:W-:Y:S02]  /*0db0*/  @P6 LOP3.LUT R7, R7, R18, RZ, 0x3c, !PT ;  /* 0x0000001207076212 */ /* 0x000fe400078e3cff */
[----:B------:R-:W-:-:S02]  /*0dc0*/  @P6 LOP3.LUT R4, R4, R29, RZ, 0x3c, !PT ;  /* 0x0000001d04046212 */ /* 0x000fc400078e3cff */
[----:B------:R-:W-:Y:S02]  /*0dd0*/  @P0 LOP3.LUT R7, R7, R34, RZ, 0x3c, !PT ;  /* 0x0000002207070212 */ /* 0x000fe400078e3cff */
[----:B------:R-:W-:Y:S02]  /*0de0*/  @P0 LOP3.LUT R6, R6, R19, RZ, 0x3c, !PT ;  /* 0x0000001306060212 */ /* 0x000fe400078e3cff */
[----:B------:R-:W-:Y:S02]  /*0df0*/  @P0 LOP3.LUT R5, R5, R36, RZ, 0x3c, !PT ;  /* 0x0000002405050212 */ /* 0x000fe400078e3cff */
[----:B------:R-:W-:Y:S01]  /*0e00*/  @P0 LOP3.LUT R4, R4, R31, RZ, 0x3c, !PT ;  /* 0x0000001f04040212 */ /* 0x000fe200078e3cff */
[----:B------:R-:W-:Y:S06]  /*0e10*/  BRA.U UP0, `(.L_x_7) ;  /* 0xfffffff5004c7547 */ /* 0x000fec000b83ffff */
[----:B------:R-:W-:-:S05]  /*0e20*/  VIADD R12, R12, 0x1 ;  /* 0x000000010c0c7836 */ /* 0x000fca0000000000 */
[----:B------:R-:W-:-:S13]  /*0e30*/  ISETP.NE.AND P0, PT, R12, 0x5, PT ;  /* 0x000000050c00780c */ /* 0x000fda0003f05270 */
[----:B------:R-:W-:Y:S05]  /*0e40*/  @P0 BRA `(.L_x_8) ;  /* 0xfffffff400300947 */ /* 0x000fea000383ffff */
[----:B------:R0:W-:Y:S01]  /*0e50*/  STL [R1+0x4], R26 ;  /* 0x0000041a01007387 */ /* 0x0001e20000100800 */
[----:B------:R-:W-:-:S03]  /*0e60*/  ISETP.NE.U32.AND P0, PT, R20, 0x1, PT ;  /* 0x000000011400780c */ /* 0x000fc60003f05070 */
[----:B------:R0:W-:Y:S01]  /*0e70*/  STL.64 [R1+0x8], R6 ;  /* 0x0000080601007387 */ /* 0x0001e20000100a00 */
[----:B------:R-:W-:-:S03]  /*0e80*/  ISETP.NE.AND.EX P0, PT, RZ, RZ, PT, P0 ;  /* 0x000000ffff00720c */ /* 0x000fc60003f05300 */
[----:B------:R0:W-:Y:S10]  /*0e90*/  STL.64 [R1+0x10], R4 ;  /* 0x0000100401007387 */ /* 0x0001f40000100a00 */
[----:B------:R-:W-:Y:S05]  /*0ea0*/  @!P0 BRA `(.L_x_6) ;  /* 0x0000001800048947 */ /* 0x000fea0003800000 */
[----:B------:R-:W-:Y:S01]  /*0eb0*/  UMOV UR4, URZ ;  /* 0x000000ff00047c82 */ /* 0x000fe20008000000 */
[----:B------:R-:W-:Y:S01]  /*0ec0*/  UMOV UR5, URZ ;  /* 0x000000ff00057c82 */ /* 0x000fe20008000000 */
[----:B0-----:R-:W-:Y:S02]  /*0ed0*/  IMAD.MOV.U32 R26, RZ, RZ, RZ ;  /* 0x000000ffff1a7224 */ /* 0x001fe400078e00ff */
[----:B------:R-:W-:Y:S02]  /*0ee0*/  IMAD.MOV.U32 R12, RZ, RZ, RZ ;  /* 0x000000ffff0c7224 */ /* 0x000fe400078e00ff */
[----:B------:R-:W-:Y:S02]  /*0ef0*/  IMAD.U32 R5, RZ, RZ, UR4 ;  /* 0x00000004ff057e24 */ /* 0x000fe4000f8e00ff */
[----:B------:R-:W-:Y:S02]  /*0f00*/  IMAD.U32 R4, RZ, RZ, UR5 ;  /* 0x00000005ff047e24 */ /* 0x000fe4000f8e00ff */
[----:B------:R-:W-:-:S02]  /*0f10*/  IMAD.U32 R7, RZ, RZ, UR4 ;  /* 0x00000004ff077e24 */ /* 0x000fc4000f8e00ff */
[----:B------:R-:W-:-:S07]  /*0f20*/  IMAD.U32 R6, RZ, RZ, UR5 ;  /* 0x00000005ff067e24 */ /* 0x000fce000f8e00ff */
.L_x_10:
[----:B------:R-:W-:-:S06]  /*0f30*/  IMAD R16, R12, 0x4, R1 ;  /* 0x000000040c107824 */ /* 0x000fcc00078e0201 */
[----:B------:R-:W5:Y:S01]  /*0f40*/  LDL R16, [R16+0x4] ;  /* 0x0000040010107983 */ /* 0x000f620000100800 */
[----:B------:R-:W-:Y:S01]  /*0f50*/  IMAD.SHL.U32 R17, R12, 0x20, RZ ;  /* 0x000000200c117824 */ /* 0x000fe200078e00ff */
[----:B------:R-:W-:-:S06]  /*0f60*/  UMOV UR4, URZ ;  /* 0x000000ff00047c82 */ /* 0x000fcc0008000000 */
.L_x_9:
        /* <DEDUP_REMOVED lines=181> */
[----:B------:R-:W-:Y:S05]  /*1ac0*/  @P0 BRA `(.L_x_6) ;  /* 0x0000000800fc0947 */ /* 0x000fea0003800000 */
[----:B------:R-:W-:Y:S01]  /*1ad0*/  UMOV UR4, URZ ;  /* 0x000000ff00047c82 */ /* 0x000fe20008000000 */
[----:B------:R-:W-:Y:S01]  /*1ae0*/  UMOV UR5, URZ ;  /* 0x000000ff00057c82 */ /* 0x000fe20008000000 */
[----:B-1----:R-:W-:Y:S02]  /*1af0*/  IMAD.MOV.U32 R26, RZ, RZ, RZ ;  /* 0x000000ffff1a7224 */ /* 0x002fe400078e00ff */
[----:B------:R-:W-:Y:S02]  /*1b00*/  IMAD.MOV.U32 R12, RZ, RZ, RZ ;  /* 0x000000ffff0c7224 */ /* 0x000fe400078e00ff */
[----:B------:R-:W-:Y:S02]  /*1b10*/  IMAD.U32 R5, RZ, RZ, UR4 ;  /* 0x00000004ff057e24 */ /* 0x000fe4000f8e00ff */
[----:B------:R-:W-:Y:S02]  /*1b20*/  IMAD.U32 R4, RZ, RZ, UR5 ;  /* 0x00000005ff047e24 */ /* 0x000fe4000f8e00ff */
[----:B------:R-:W-:-:S02]  /*1b30*/  IMAD.U32 R7, RZ, RZ, UR4 ;  /* 0x00000004ff077e24 */ /* 0x000fc4000f8e00ff */
[----:B------:R-:W-:-:S07]  /*1b40*/  IMAD.U32 R6, RZ, RZ, UR5 ;  /* 0x00000005ff067e24 */ /* 0x000fce000f8e00ff */
.L_x_12:
[----:B------:R-:W-:-:S06]  /*1b50*/  IMAD R16, R12, 0x4, R1 ;  /* 0x000000040c107824 */ /* 0x000fcc00078e0201 */
[----:B------:R-:W5:Y:S01]  /*1b60*/  LDL R16, [R16+0x4] ;  /* 0x0000040010107983 */ /* 0x000f620000100800 */
[----:B------:R-:W-:Y:S01]  /*1b70*/  IMAD.SHL.U32 R17, R12, 0x20, RZ ;  /* 0x000000200c117824 */ /* 0x000fe200078e00ff */
[----:B------:R-:W-:-:S06]  /*1b80*/  UMOV UR4, URZ ;  /* 0x000000ff00047c82 */ /* 0x000fcc0008000000 */
.L_x_11:
[----:B-----5:R-:W-:Y:S01]  /*1b90*/  SHF.R.U32.HI R24, RZ, UR4, R16 ;  /* 0x00000004ff187c19 */ /* 0x020fe20008011610 */
[----:B------:R-:W-:-:S03]  /*1ba0*/  VIADD R14, R17, UR4 ;  /* 0x00000004110e7c36 */ /* 0x000fc60008000000 */
[----:B------:R-:W-:-:S04]  /*1bb0*/  LOP3.LUT R15, R24, 0x1, RZ, 0xc0, !PT ;  /* 0x00000001180f7812 */ /* 0x000fc800078ec0ff */
[----:B------:R-:W-:Y:S01]  /*1bc0*/  ISETP.NE.U32.AND P0, PT, R15, 0x1, PT ;  /* 0x000000010f00780c */ /* 0x000fe20003f05070 */
[----:B------:R-:W-:-:S03]  /*1bd0*/  IMAD R15, R14, 0x5, RZ ;  /* 0x000000050e0f7824 */ /* 0x000fc600078e02ff */
[----:B------:R-:W-:Y:S01]  /*1be0*/  R2P PR, R24, 0x7e ;  /* 0x0000007e18007804 */ /* 0x000fe20000000000 */
[----:B------:R-:W-:-:S08]  /*1bf0*/  IMAD.WIDE.U32 R14, R15, 0x4, R10 ;  /* 0x000000040f0e7825 */ /* 0x000fd000078e000a */
[----:B------:R-:W2:Y:S04]  /*1c00*/  @!P0 LDG.E R19, desc[UR6][R14.64] ;  /* 0x000000060e138981 */ /* 0x000ea8000c1e1900 */
[----:B------:R-:W3:Y:S04]  /*1c10*/  @!P0 LDG.E R21, desc[UR6][R14.64+0x4] ;  /* 0x000004060e158981 */ /* 0x000ee8000c1e1900 */
[----:B------:R-:W4:Y:S04]  /*1c20*/  @!P0 LDG.E R18, desc[UR6][R14.64+0x8] ;  /* 0x000008060e128981 */ /* 0x000f28000c1e1900 */
[----:B------:R-:W4:Y:S04]  /*1c30*/  @!P0 LDG.E R23, desc[UR6][R14.64+0xc] ;  /* 0x00000c060e178981 */ /* 0x000f28000c1e1900 */
[----:B------:R-:W4:Y:S04]  /*1c40*/  @!P0 LDG.E R20, desc[UR6][R14.64+0x10] ;  /* 0x000010060e148981 */ /* 0x000f28000c1e1900 */
        /* <DEDUP_REMOVED lines=19> */
[----:B------:R-:W4:Y:S01]  /*1d80*/  @P2 LDG.E R23, desc[UR6][R14.64+0x34] ;  /* 0x000034060e172981 */ /* 0x000f22000c1e1900 */
[----:B------:R-:W-:Y:S02]  /*1d90*/  @!P0 LOP3.LUT R5, R5, R20, RZ, 0x3c, !PT ;  /* 0x0000001405058212 */ /* 0x000fe400078e3cff */
[----:B------:R-:W-:Y:S01]  /*1da0*/  LOP3.LUT P0, RZ, R24, 0x80, RZ, 0xc0, !PT ;  /* 0x0000008018ff7812 */ /* 0x000fe2000780c0ff */
[----:B------:R-:W4:Y:S01]  /*1db0*/  @P1 LDG.E R20, desc[UR6][R14.64+0x24] ;  /* 0x000024060e141981 */ /* 0x000f22000c1e1900 */
[----:B------:R-:W-:-:S03]  /*1dc0*/  @P1 LOP3.LUT R26, R26, R25, RZ, 0x3c, !PT ;  /* 0x000000191a1a1212 */ /* 0x000fc600078e3cff */
[----:B------:R-:W4:Y:S01]  /*1dd0*/  @P3 LDG.E R25, desc[UR6][R14.64+0x40] ;  /* 0x000040060e193981 */ /* 0x000f22000c1e1900 */
[----:B------:R-:W-:-:S03]  /*1de0*/  @P2 LOP3.LUT R26, R26, R29, RZ, 0x3c, !PT ;  /* 0x0000001d1a1a2212 */ /* 0x000fc600078e3cff */
[----:B------:R-:W4:Y:S01]  /*1df0*/  @P4 LDG.E R29, desc[UR6][R14.64+0x54] ;  /* 0x000054060e1d4981 */ /* 0x000f22000c1e1900 */
[----:B------:R-:W-:-:S03]  /*1e00*/  @P1 LOP3.LUT R6, R6, R27, RZ, 0x3c, !PT ;  /* 0x0000001b06061212 */ /* 0x000fc600078e3cff */
[----:B------:R-:W4:Y:S01]  /*1e10*/  @P3 LDG.E R27, desc[UR6][R14.64+0x48] ;  /* 0x000048060e1b3981 */ /* 0x000f22000c1e1900 */
[----:B------:R-:W-:-:S03]  /*1e20*/  @P3 LOP3.LUT R26, R26, R31, RZ, 0x3c, !PT ;  /* 0x0000001f1a1a3212 */ /* 0x000fc600078e3cff */
[----:B------:R-:W4:Y:S01]  /*1e30*/  @P0 LDG.E R31, desc[UR6][R14.64+0x8c] ;  /* 0x00008c060e1f0981 */ /* 0x000f22000c1e1900 */
[----:B------:R-:W-:-:S04]  /*1e40*/  @P4 LOP3.LUT R26, R26, R33, RZ, 0x3c, !PT ;  /* 0x000000211a1a4212 */ /* 0x000fc800078e3cff */
[----:B------:R-:W-:-:S04]  /*1e50*/  @P5 LOP3.LUT R26, R26, R35, RZ, 0x3c, !PT ;  /* 0x000000231a1a5212 */ /* 0x000fc800078e3cff */
[----:B------:R-:W-:Y:S02]  /*1e60*/  @P6 LOP3.LUT R26, R26, R37, RZ, 0x3c, !PT ;  /* 0x000000251a1a6212 */ /* 0x000fe400078e3cff */
[----:B--2---:R-:W-:Y:S02]  /*1e70*/  @P1 LOP3.LUT R4, R4, R19, RZ, 0x3c, !PT ;  /* 0x0000001304041212 */ /* 0x004fe400078e3cff */
[----:B------:R-:W2:Y:S01]  /*1e80*/  @P4 LDG.E R19, desc[UR6][R14.64+0x5c] ;  /* 0x00005c060e134981 */ /* 0x000ea2000c1e1900 */
[----:B---3--:R-:W-:-:S03]  /*1e90*/  @P2 LOP3.LUT R6, R6, R21, RZ, 0x3c, !PT ;  /* 0x0000001506062212 */ /* 0x008fc600078e3cff */
[----:B------:R-:W3:Y:S01]  /*1ea0*/  @P5 LDG.E R21, desc[UR6][R14.64+0x68] ;  /* 0x000068060e155981 */ /* 0x000ee2000c1e1900 */
[----:B----4-:R-:W-:-:S03]  /*1eb0*/  @P1 LOP3.LUT R7, R7, R18, RZ, 0x3c, !PT ;  /* 0x0000001207071212 */ /* 0x010fc600078e3cff */
[----:B------:R-:W4:Y:S01]  /*1ec0*/  @P4 LDG.E R18, desc[UR6][R14.64+0x60] ;  /* 0x000060060e124981 */ /* 0x000f22000c1e1900 */
[----:B------:R-:W-:Y:S02]  /*1ed0*/  @P2 LOP3.LUT R7, R7, R22, RZ, 0x3c, !PT ;  /* 0x0000001607072212 */ /* 0x000fe400078e3cff */
[----:B------:R-:W-:Y:S01]  /*1ee0*/  @P2 LOP3.LUT R4, R4, R23, RZ, 0x3c, !PT ;  /* 0x0000001704042212 */ /* 0x000fe200078e3cff */
[----:B------:R-:W4:Y:S01]  /*1ef0*/  @P5 LDG.E R22, desc[UR6][R14.64+0x74] ;  /* 0x000074060e165981 */ /* 0x000f22000c1e1900 */
[----:B------:R-:W-:-:S03]  /*1f00*/  @P1 LOP3.LUT R5, R5, R20, RZ, 0x3c, !PT ;  /* 0x0000001405051212 */ /* 0x000fc600078e3cff */
[----:B------:R-:W4:Y:S01]  /*1f10*/  @P5 LDG.E R20, desc[UR6][R14.64+0x6c] ;  /* 0x00006c060e145981 */ /* 0x000f22000c1e1900 */
[----:B------:R-:W-:-:S03]  /*1f20*/  @P3 LOP3.LUT R7, R7, R30, RZ, 0x3c, !PT ;  /* 0x0000001e07073212 */ /* 0x000fc600078e3cff */
        /* <DEDUP_REMOVED lines=8> */
[----:B------:R-:W-:-:S03]  /*1fb0*/  @P0 LOP3.LUT R26, R26, R31, RZ, 0x3c, !PT ;  /* 0x0000001f1a1a0212 */ /* 0x000fc600078e3cff */
[----:B------:R-:W4:Y:S01]  /*1fc0*/  @P6 LDG.E R30, desc[UR6][R14.64+0x88] ;  /* 0x000088060e1e6981 */ /* 0x000f22000c1e1900 */
[----:B------:R-:W-:Y:S02]  /*1fd0*/  @P4 LOP3.LUT R6, R6, R29, RZ, 0x3c, !PT ;  /* 0x0000001d06064212 */ /* 0x000fe400078e3cff */
[----:B------:R-:W-:Y:S01]  /*1fe0*/  @P4 LOP3.LUT R7, R7, R34, RZ, 0x3c, !PT ;  /* 0x0000002207074212 */ /* 0x000fe200078e3cff */
[----:B------:R-:W4:Y:S04]  /*1ff0*/  @P0 LDG.E R29, desc[UR6][R14.64+0x90] ;  /* 0x000090060e1d0981 */ /* 0x000f28000c1e1900 */
[----:B------:R-:W4:Y:S04]  /*2000*/  @P0 LDG.E R32, desc[UR6][R14.64+0x94] ;  /* 0x000094060e200981 */ /* 0x000f28000c1e1900 */
[----:B------:R-:W4:Y:S04]  /*2010*/  @P0 LDG.E R31, desc[UR6][R14.64+0x98] ;  /* 0x000098060e1f0981 */ /* 0x000f28000c1e1900 */
[----:B------:R-:W4:Y:S01]  /*2020*/  @P0 LDG.E R34, desc[UR6][R14.64+0x9c] ;  /* 0x00009c060e220981 */ /* 0x000f22000c1e1900 */
[----:B--2---:R-:W-:-:S02]  /*2030*/  @P4 LOP3.LUT R4, R4, R19, RZ, 0x3c, !PT ;  /* 0x0000001304044212 */ /* 0x004fc400078e3cff */
[----:B---3--:R-:W-:Y:S02]  /*2040*/  @P5 LOP3.LUT R6, R6, R21, RZ, 0x3c, !PT ;  /* 0x0000001506065212 */ /* 0x008fe400078e3cff */
[----:B----4-:R-:W-:-:S04]  /*2050*/  @P4 LOP3.LUT R5, R5, R18, RZ, 0x3c, !PT ;  /* 0x0000001205054212 */ /* 0x010fc800078e3cff */
[----:B------:R-:W-:Y:S02]  /*2060*/  @P5 LOP3.LUT R5, R5, R22, RZ, 0x3c, !PT ;  /* 0x0000001605055212 */ /* 0x000fe400078e3cff */
[----:B------:R-:W-:Y:S02]  /*2070*/  @P5 LOP3.LUT R7, R7, R20, RZ, 0x3c, !PT ;  /* 0x0000001407075212 */ /* 0x000fe400078e3cff */
[----:B------:R-:W-:Y:S02]  /*2080*/  @P5 LOP3.LUT R4, R4, R23, RZ, 0x3c, !PT ;  /* 0x0000001704045212 */ /* 0x000fe400078e3cff */
        /* <DEDUP_REMOVED lines=31> */
[----:B------:R-:W4:Y:S01]  /*2280*/  @P2 LDG.E R29, desc[UR6][R14.64+0xcc] ;  /* 0x0000cc060e1d2981 */ /* 0x000f22000c1e1900 */
[----:B------:R-:W-:-:S03]  /*2290*/  @P0 LOP3.LUT R6, R6, R25, RZ, 0x3c, !PT ;  /* 0x0000001906060212 */ /* 0x000fc600078e3cff */
[----:B------:R-:W4:Y:S01]  /*22a0*/  @P1 LDG.E R25, desc[UR6][R14.64+0xb8] ;  /* 0x0000b8060e191981 */ /* 0x000f22000c1e1900 */
[----:B------:R-:W-:Y:S02]  /*22b0*/  @P0 LOP3.LUT R7, R7, R18, RZ, 0x3c, !PT ;  /* 0x0000001207070212 */ /* 0x000fe400078e3cff */
[----:B------:R-:W-:Y:S01]  /*22c0*/  LOP3.LUT P0, RZ, R24, 0x8000, RZ, 0xc0, !PT ;  /* 0x0000800018ff7812 */ /* 0x000fe2000780c0ff */
[----:B------:R-:W4:Y:S01]  /*22d0*/  @P3 LDG.E R18, desc[UR6][R14.64+0xec] ;  /* 0x0000ec060e123981 */ /* 0x000f22000c1e1900 */
[----:B------:R-:W-:-:S03]  /*22e0*/  @P2 LOP3.LUT R26, R26, R31, RZ, 0x3c, !PT ;  /* 0x0000001f1a1a2212 */ /* 0x000fc600078e3cff */
[----:B------:R-:W4:Y:S01]  /*22f0*/  @P2 LDG.E R24, desc[UR6][R14.64+0xd0] ;  /* 0x0000d0060e182981 */ /* 0x000f22000c1e1900 */
[----:B------:R-:W-:-:S03]  /*2300*/  @P3 LOP3.LUT R26, R26, R19, RZ, 0x3c, !PT ;  /* 0x000000131a1a3212 */ /* 0x000fc600078e3cff */
[----:B------:R-:W4:Y:S04]  /*2310*/  @P2 LDG.E R31, desc[UR6][R14.64+0xd4] ;  /* 0x0000d4060e1f2981 */ /* 0x000f28000c1e1900 */
[----:B------:R-:W4:Y:S01]  /*2320*/  @P3 LDG.E R19, desc[UR6][R14.64+0xe8] ;  /* 0x0000e8060e133981 */ /* 0x000f22000c1e1900 */
[----:B------:R-:W-:Y:S02]  /*2330*/  @P4 LOP3.LUT R26, R26, R21, RZ, 0x3c, !PT ;  /* 0x000000151a1a4212 */ /* 0x000fe400078e3cff */
[----:B------:R-:W-:Y:S01]  /*2340*/  @P1 LOP3.LUT R5, R5, R22, RZ, 0x3c, !PT ;  /* 0x0000001605051212 */ /* 0x000fe200078e3cff */
[----:B------:R-:W4:Y:S04]  /*2350*/  @P4 LDG.E R21, desc[UR6][R14.64+0xf4] ;  /* 0x0000f4060e154981 */ /* 0x000f28000c1e1900 */
[----:B------:R-:W4:Y:S01]  /*2360*/  @P4 LDG.E R22, desc[UR6][R14.64+0x100] ;  /* 0x000100060e164981 */ /* 0x000f22000c1e1900 */
[----:B------:R-:W-:-:S03]  /*2370*/  @P2 LOP3.LUT R5, R5, R28, RZ, 0x3c, !PT ;  /* 0x0000001c05052212 */ /* 0x000fc600078e3cff */
        /* <DEDUP_REMOVED lines=23> */
[----:B------:R-:W4:Y:S04]  /*24f0*/  @P0 LDG.E R18, desc[UR6][R14.64+0x134] ;  /* 0x000134060e120981 */ /* 0x000f28000c1e1900 */
[----:B------:R-:W4:Y:S01]  /*2500*/  @P0 LDG.E R33, desc[UR6][R14.64+0x138] ;  /* 0x000138060e210981 */ /* 0x000f22000c1e1900 */
[----:B------:R-:W-:Y:S01]  /*2510*/  UIADD3 UR4, UPT, UPT, UR4, 0x10, URZ ;  /* 0x0000001004047890 */ /* 0x000fe2000fffe0ff */
[----:B------:R-:W-:Y:S02]  /*2520*/  @P4 LOP3.LUT R6, R6, R21, RZ, 0x3c, !PT ;  /* 0x0000001506064212 */ /* 0x000fe400078e3cff */
[----:B------:R-:W-:Y:S01]  /*2530*/  @P4 LOP3.LUT R5, R5, R22, RZ, 0x3c, !PT ;  /* 0x0000001605054212 */ /* 0x000fe200078e3cff */
[----:B------:R-:W-:-:S03]  /*2540*/  UISETP.NE.AND UP0, UPT, UR4, 0x20, UPT ;  /* 0x000000200400788c */ /* 0x000fc6000bf05270 */
[----:B------:R-:W-:Y:S02]  /*2550*/  @P5 LOP3.LUT R5, R5, R28, RZ, 0x3c, !PT ;  /* 0x0000001c05055212 */ /* 0x000fe400078e3cff */
[----:B------:R-:W-:Y:S02]  /*2560*/  @P6 LOP3.LUT R26, R26, R35, RZ, 0x3c, !PT ;  /* 0x000000231a1a6212 */ /* 0x000fe400078e3cff */
[----:B------:R-:W-:Y:S02]  /*2570*/  @P6 LOP3.LUT R5, R5, R32, RZ, 0x3c, !PT ;  /* 0x0000002005056212 */ /* 0x000fe400078e3cff */
[----:B------:R-:W-:Y:S02]  /*2580*/  @P0 LOP3.LUT R26, R26, R37, RZ, 0x3c, !PT ;  /* 0x000000251a1a0212 */ /* 0x000fe400078e3cff */
[----:B------:R-:W-:Y:S02]  /*2590*/  @P0 LOP3.LUT R5, R5, R34, RZ, 0x3c, !PT ;  /* 0x0000002205050212 */ /* 0x000fe400078e3cff */
[----:B--2---:R-:W-:-:S04]  /*25a0*/  @P4 LOP3.LUT R4, R4, R23, RZ, 0x3c, !PT ;  /* 0x0000001704044212 */ /* 0x004fc800078e3cff */
[----:B---3--:R-:W-:Y:S02]  /*25b0*/  @P5 LOP3.LUT R4, R4, R27, RZ, 0x3c, !PT ;  /* 0x0000001b04045212 */ /* 0x008fe400078e3cff */
[----:B----4-:R-:W-:Y:S02]  /*25c0*/  @P4 LOP3.LUT R7, R7, R20, RZ, 0x3c, !PT ;  /* 0x0000001407074212 */ /* 0x010fe400078e3cff */
[----:B------:R-:W-:-:S04]  /*25d0*/  @P5 LOP3.LUT R6, R6, R25, RZ, 0x3c, !PT ;  /* 0x0000001906065212 */ /* 0x000fc800078e3cff */
[----:B------:R-:W-:Y:S02]  /*25e0*/  @P6 LOP3.LUT R6, R6, R29, RZ, 0x3c, !PT ;  /* 0x0000001d06066212 */ /* 0x000fe400078e3cff */
[----:B------:R-:W-:Y:S02]  /*25f0*/  @P5 LOP3.LUT R7, R7, R24, RZ, 0x3c, !PT ;  /* 0x0000001807075212 */ /* 0x000fe400078e3cff */
[----:B------:R-:W-:Y:S02]  /*2600*/  @P0 LOP3.LUT R6, R6, R31, RZ, 0x3c, !PT ;  /* 0x0000001f06060212 */ /* 0x000fe400078e3cff */
[----:B------:R-:W-:Y:S02]  /*2610*/  @P6 LOP3.LUT R7, R7, R30, RZ, 0x3c, !PT ;  /* 0x0000001e07076212 */ /* 0x000fe400078e3cff */
[----:B------:R-:W-:Y:S02]  /*2620*/  @P6 LOP3.LUT R4, R4, R19, RZ, 0x3c, !PT ;  /* 0x0000001304046212 */ /* 0x000fe400078e3cff */
[----:B------:R-:W-:-:S02]  /*2630*/  @P0 LOP3.LUT R7, R7, R18, RZ, 0x3c, !PT ;  /* 0x0000001207070212 */ /* 0x000fc400078e3cff */
[----:B------:R-:W-:Y:S01]  /*2640*/  @P0 LOP3.LUT R4, R4, R33, RZ, 0x3c, !PT ;  /* 0x0000002104040212 */ /* 0x000fe200078e3cff */
[----:B------:R-:W-:Y:S06]  /*2650*/  BRA.U UP0, `(.L_x_11) ;  /* 0xfffffff5004c7547 */ /* 0x000fec000b83ffff */
[----:B------:R-:W-:-:S05]  /*2660*/  VIADD R12, R12, 0x1 ;  /* 0x000000010c0c7836 */ /* 0x000fca0000000000 */
[----:B------:R-:W-:-:S13]  /*2670*/  ISETP.NE.AND P0, PT, R12, 0x5, PT ;  /* 0x000000050c00780c */ /* 0x000fda0003f05270 */
[----:B------:R-:W-:Y:S05]  /*2680*/  @P0 BRA `(.L_x_12) ;  /* 0xfffffff400300947 */ /* 0x000fea000383ffff */
[----:B------:R2:W-:Y:S04]  /*2690*/  STL [R1+0x4], R26 ;  /* 0x0000041a01007387 */ /* 0x0005e80000100800 */
[----:B------:R2:W-:Y:S04]  /*26a0*/  STL.64 [R1+0x8], R6 ;  /* 0x0000080601007387 */ /* 0x0005e80000100a00 */
[----:B------:R2:W-:Y:S02]  /*26b0*/  STL.64 [R1+0x10], R4 ;  /* 0x0000100401007387 */ /* 0x0005e40000100a00 */
.L_x_6:
[----:B------:R-:W-:Y:S05]  /*26c0*/  BSYNC.RECONVERGENT B1 ;  /* 0x0000000000017941 */ /* 0x000fea0003800200 */
.L_x_5:
[----:B------:R-:W-:Y:S01]  /*26d0*/  ISETP.GT.U32.AND P0, PT, R13, 0x3, PT ;  /* 0x000000030d00780c */ /* 0x000fe20003f04070 */
[----:B------:R-:W-:Y:S01]  /*26e0*/  VIADD R9, R9, 0x1 ;  /* 0x0000000109097836 */ /* 0x000fe20000000000 */
[--C-:B------:R-:W-:Y:S02]  /*26f0*/  SHF.R.U64 R13, R13, 0x2, R0.reuse ;  /* 0x000000020d0d7819 */ /* 0x100fe40000001200 */
[----:B------:R-:W-:Y:S02]  /*2700*/  ISETP.GT.U32.AND.EX P0, PT, R0, RZ, PT, P0 ;  /* 0x000000ff0000720c */ /* 0x000fe40003f04100 */
[----:B------:R-:W-:-:S11]  /*2710*/  SHF.R.U32.HI R0, RZ, 0x2, R0 ;  /* 0x00000002ff007819 */ /* 0x000fd60000011600 */
[----:B------:R-:W-:Y:S05]  /*2720*/  @P0 BRA `(.L_x_13) ;  /* 0xffffffd800cc0947 */ /* 0x000fea000383ffff */
.L_x_4:
[----:B------:R-:W-:Y:S05]  /*2730*/  BSYNC.RECONVERGENT B0 ;  /* 0x0000000000007941 */ /* 0x000fea0003800200 */
.L_x_3:
[----:B------:R-:W3:Y:S02]  /*2740*/  LDCU UR4, c[0x0][0x38c] ;  /* 0x00007180ff0477ac */ /* 0x000ee40008000800 */
[----:B---3--:R-:W-:-:S09]  /*2750*/  UISETP.GE.AND UP0, UPT, UR4, 0x1, UPT ;  /* 0x000000010400788c */ /* 0x008fd2000bf06270 */
[----:B------:R-:W-:Y:S05]  /*2760*/  BRA.U !UP0, `(.L_x_14) ;  /* 0x00000015087c7547 */ /* 0x000fea000b800000 */
[----:B------:R-:W3:Y:S08]  /*2770*/  I2F.F64.U32 R10, UR4 ;  /* 0x00000004000a7d12 */ /* 0x000ef00008201800 */
[----:B---3--:R-:W3:Y:S01]  /*2780*/  MUFU.RCP64H R13, R11 ;  /* 0x0000000b000d7308 */ /* 0x008ee20000001800 */
[----:B------:R-:W-:-:S05]  /*2790*/  VIADD R12, R11, 0x300402 ;  /* 0x003004020b0c7836 */ /* 0x000fca0000000000 */
[----:B------:R-:W-:Y:S01]  /*27a0*/  FSETP.GEU.AND P0, PT, |R12|, 5.8789094863358348022e-39, PT ;  /* 0x004004020c00780b */ /* 0x000fe20003f0e200 */
[----:B---3--:R-:W-:-:S08]  /*27b0*/  DFMA R14, -R10, R12, 1 ;  /* 0x3ff000000a0e742b */ /* 0x008fd0000000010c */
[----:B------:R-:W-:-:S08]  /*27c0*/  DFMA R14, R14, R14, R14 ;  /* 0x0000000e0e0e722b */ /* 0x000fd0000000000e */
[----:B------:R-:W-:-:S08]  /*27d0*/  DFMA R14, R12, R14, R12 ;  /* 0x0000000e0c0e722b */ /* 0x000fd0000000000c */
[----:B------:R-:W-:-:S08]  /*27e0*/  DFMA R20, -R10, R14, 1 ;  /* 0x3ff000000a14742b */ /* 0x000fd0000000010e */
[----:B------:R-:W-:Y:S01]  /*27f0*/  DFMA R20, R14, R20, R14 ;  /* 0x000000140e14722b */ /* 0x000fe2000000000e */
[----:B------:R-:W-:Y:S10]  /*2800*/  @P0 BRA `(.L_x_15) ;  /* 0x0000000000100947 */ /* 0x000ff40003800000 */
[----:B------:R-:W-:-:S05]  /*2810*/  LOP3.LUT R0, R11, 0x7fffffff, RZ, 0xc0, !PT ;  /* 0x7fffffff0b007812 */ /* 0x000fca00078ec0ff */
[----:B------:R-:W-:Y:S01]  /*2820*/  VIADD R14, R0, 0xfff00000 ;  /* 0xfff00000000e7836 */ /* 0x000fe20000000000 */
[----:B------:R-:W-:-:S07]  /*2830*/  MOV R0, 0x2850 ;  /* 0x0000285000007802 */ /* 0x000fce0000000f00 */
[----:B012---:R-:W-:Y:S05]  /*2840*/  CALL.REL.NOINC `($__internal_0_$__cuda_sm20_dblrcp_rn_slowpath_v3) ;  /* 0x00000014005c7944 */ /* 0x007fea0003c00000 */
.L_x_15:
[----:B------:R-:W3:Y:S01]  /*2850*/  MUFU.RSQ64H R17, R21 ;  /* 0x0000001500117308 */ /* 0x000ee20000001c00 */
[----:B------:R-:W-:Y:S02]  /*2860*/  VIADD R16, R21, 0xfcb00000 ;  /* 0xfcb0000015107836 */ /* 0x000fe40000000000 */
[----:B------:R-:W-:Y:S02]  /*2870*/  IMAD.MOV.U32 R12, RZ, RZ, 0x0 ;  /* 0x00000000ff0c7424 */ /* 0x000fe400078e00ff */
[----:B------:R-:W-:Y:S01]  /*2880*/  IMAD.MOV.U32 R13, RZ, RZ, 0x3fd80000 ;  /* 0x3fd80000ff0d7424 */ /* 0x000fe200078e00ff */
[----:B------:R-:W-:Y:S01]  /*2890*/  ISETP.GE.U32.AND P0, PT, R16, 0x7ca00000, PT ;  /* 0x7ca000001000780c */ /* 0x000fe20003f06070 */
[----:B---3--:R-:W-:-:S08]  /*28a0*/  DMUL R10, R16, R16 ;  /* 0x00000010100a7228 */ /* 0x008fd00000000000 */
[----:B------:R-:W-:-:S08]  /*28b0*/  DFMA R10, -R10, R20, 1 ;  /* 0x3ff000000a0a742b */ /* 0x000fd00000000114 */
[----:B------:R-:W-:Y:S02]  /*28c0*/  DFMA R12, R10, R12, 0.5 ;  /* 0x3fe000000a0c742b */ /* 0x000fe4000000000c */
[----:B------:R-:W-:-:S08]  /*28d0*/  DMUL R10, R16, R10 ;  /* 0x0000000a100a7228 */ /* 0x000fd00000000000 */
[----:B------:R-:W-:-:S08]  /*28e0*/  DFMA R12, R12, R10, R16 ;  /* 0x0000000a0c0c722b */ /* 0x000fd00000000010 */
[----:B------:R-:W-:Y:S02]  /*28f0*/  DMUL R14, R12, R20 ;  /* 0x000000140c0e7228 */ /* 0x000fe40000000000 */
[----:B------:R-:W-:Y:S02]  /*2900*/  VIADD R11, R13, 0xfff00000 ;  /* 0xfff000000d0b7836 */ /* 0x000fe40000000000 */
[----:B------:R-:W-:-:S04]  /*2910*/  IMAD.MOV.U32 R10, RZ, RZ, R12 ;  /* 0x000000ffff0a7224 */ /* 0x000fc800078e000c */
[----:B------:R-:W-:-:S08]  /*2920*/  DFMA R30, R14, -R14, R20 ;  /* 0x8000000e0e1e722b */ /* 0x000fd00000000014 */
[----:B------:R-:W-:Y:S01]  /*2930*/  DFMA R22, R30, R10, R14 ;  /* 0x0000000a1e16722b */ /* 0x000fe2000000000e */
[----:B------:R-:W-:Y:S10]  /*2940*/  @!P0 BRA `(.L_x_16) ;  /* 0x0000000000288947 */ /* 0x000ff40003800000 */
[----:B------:R-:W-:Y:S01]  /*2950*/  IMAD.MOV.U32 R10, RZ, RZ, R12 ;  /* 0x000000ffff0a7224 */ /* 0x000fe200078e000c */
[----:B------:R-:W-:Y:S01]  /*2960*/  MOV R34, 0x29d0 ;  /* 0x000029d000227802 */ /* 0x000fe20000000f00 */
[----:B------:R-:W-:Y:S02]  /*2970*/  IMAD.MOV.U32 R17, RZ, RZ, R31 ;  /* 0x000000ffff117224 */ /* 0x000fe400078e001f */
[----:B------:R-:W-:Y:S02]  /*2980*/  IMAD.MOV.U32 R12, RZ, RZ, R14 ;  /* 0x000000ffff0c7224 */ /* 0x000fe400078e000e */
[----:B------:R-:W-:Y:S02]  /*2990*/  IMAD.MOV.U32 R13, RZ, RZ, R15 ;  /* 0x000000ffff0d7224 */ /* 0x000fe400078e000f */
[----:B------:R-:W-:Y:S02]  /*29a0*/  IMAD.MOV.U32 R32, RZ, RZ, R20 ;  /* 0x000000ffff207224 */ /* 0x000fe400078e0014 */
[----:B------:R-:W-:-:S07]  /*29b0*/  IMAD.MOV.U32 R33, RZ, RZ, R21 ;  /* 0x000000ffff217224 */ /* 0x000fce00078e0015 */
[----:B012---:R-:W-:Y:S05]  /*29c0*/  CALL.REL.NOINC `($__internal_1_$__cuda_sm20_dsqrt_rn_f64_mediumpath_v1) ;  /* 0x00000014009c7944 */ /* 0x007fea0003c00000 */
[----:B------:R-:W-:Y:S02]  /*29d0*/  IMAD.MOV.U32 R22, RZ, RZ, R10 ;  /* 0x000000ffff167224 */ /* 0x000fe400078e000a */
[----:B------:R-:W-:-:S07]  /*29e0*/  IMAD.MOV.U32 R23, RZ, RZ, R11 ;  /* 0x000000ffff177224 */ /* 0x000fce00078e000b */
.L_x_16:
[----:B------:R-:W3:Y:S01]  /*29f0*/  LDCU.64 UR10, c[0x0][0x390] ;  /* 0x00007200ff0a77ac */ /* 0x000ee20008000a00 */
[----:B------:R-:W-:Y:S01]  /*2a00*/  IMAD.MOV.U32 R9, RZ, RZ, -0x2dfc5089 ;  /* 0xd203af77ff097424 */ /* 0x000fe200078e00ff */
[----:B------:R-:W-:Y:S01]  /*2a10*/  CS2R R10, SRZ ;  /* 0x00000000000a7805 */ /* 0x000fe2000001ff00 */
[----:B------:R-:W4:Y:S01]  /*2a20*/  LDCU UR5, c[0x0][0x38c] ;  /* 0x00007180ff0577ac */ /* 0x000f220008000800 */
[----:B------:R-:W0:Y:S01]  /*2a30*/  LDCU.64 UR8, c[0x0][0x398] ;  /* 0x00007300ff0877ac */ /* 0x000e220008000a00 */
[----:B------:R-:W-:Y:S01]  /*2a40*/  UMOV UR4, URZ ;  /* 0x000000ff00047c82 */ /* 0x000fe20008000000 */
[----:B---3--:R-:W-:Y:S01]  /*2a50*/  DMUL R20, R20, UR10 ;  /* 0x0000000a14147c28 */ /* 0x008fe20008000000 */
[----:B----4-:R-:W-:-:S12]  /*2a60*/  UIADD3 UR5, UPT, UPT, -UR5, URZ, URZ ;  /* 0x000000ff05057290 */ /* 0x010fd8000fffe1ff */
.L_x_25:
[----:B------:R-:W-:Y:S01]  /*2a70*/  UISETP.NE.AND UP0, UPT, UR4, 0x1, UPT ;  /* 0x000000010400788c */ /* 0x000fe2000bf05270 */
[----:B------:R-:W-:Y:S01]  /*2a80*/  IMAD.MOV.U32 R30, RZ, RZ, R10 ;  /* 0x000000ffff1e7224 */ /* 0x000fe200078e000a */
[----:B------:R-:W-:Y:S01]  /*2a90*/  UIADD3 UR5, UPT, UPT, UR5, 0x1, URZ ;  /* 0x0000000105057890 */ /* 0x000fe2000fffe0ff */
[----:B------:R-:W-:Y:S01]  /*2aa0*/  IMAD.MOV.U32 R31, RZ, RZ, R11 ;  /* 0x000000ffff1f7224 */ /* 0x000fe200078e000b */
[----:B------:R-:W-:Y:S02]  /*2ab0*/  UMOV UR4, URZ ;  /* 0x000000ff00047c82 */ /* 0x000fe40008000000 */
[----:B------:R-:W-:-:S03]  /*2ac0*/  UISETP.NE.AND UP1, UPT, UR5, URZ, UPT ;  /* 0x000000ff0500728c */ /* 0x000fc6000bf25270 */
[----:B------:R-:W-:Y:S08]  /*2ad0*/  BRA.U !UP0, `(.L_x_17) ;  /* 0x0000000d08a07547 */ /* 0x000ff0000b800000 */
[----:B------:R-:W-:Y:S01]  /*2ae0*/  SHF.R.U32.HI R11, RZ, 0x2, R26 ;  /* 0x00000002ff0b7819 */ /* 0x000fe2000001161a */
[----:B------:R-:W-:Y:S01]  /*2af0*/  IMAD.SHL.U32 R0, R5, 0x10, RZ ;  /* 0x0000001005007824 */ /* 0x000fe200078e00ff */
[----:B------:R-:W-:Y:S01]  /*2b00*/  SHF.R.U32.HI R13, RZ, 0x2, R6 ;  /* 0x00000002ff0d7819 */ /* 0x000fe20000011606 */
[----:B------:R-:W-:Y:S01]  /*2b10*/  IMAD.MOV.U32 R28, RZ, RZ, 0x0 ;  /* 0x00000000ff1c7424 */ /* 0x000fe200078e00ff */
[----:B------:R-:W-:Y:S01]  /*2b20*/  LOP3.LUT R11, R11, R26, RZ, 0x3c, !PT ;  /* 0x0000001a0b0b7212 */ /* 0x000fe200078e3cff */
[----:B------:R-:W-:Y:S01]  /*2b30*/  IMAD.MOV.U32 R29, RZ, RZ, 0x3ca00000 ;  /* 0x3ca00000ff1d7424 */ /* 0x000fe200078e00ff */
[----:B------:R-:W-:Y:S01]  /*2b40*/  LOP3.LUT R13, R13, R6, RZ, 0x3c, !PT ;  /* 0x000000060d0d7212 */ /* 0x000fe200078e3cff */
[----:B------:R-:W-:Y:S01]  /*2b50*/  BSSY.RECONVERGENT B0, `(.L_x_18) ;  /* 0x0000075000007945 */ /* 0x000fe20003800200 */
[----:B------:R-:W-:Y:S01]  /*2b60*/  SHF.R.U32.HI R17, RZ, 0x2, R4 ;  /* 0x00000002ff117819 */ /* 0x000fe20000011604 */
[----:B------:R-:W-:Y:S02]  /*2b70*/  IMAD.SHL.U32 R10, R11, 0x2, RZ ;  /* 0x000000020b0a7824 */ /* 0x000fe400078e00ff */
[----:B012---:R-:W-:Y:S01]  /*2b80*/  IMAD.SHL.U32 R6, R13, 0x2, RZ ;  /* 0x000000020d067824 */ /* 0x007fe200078e00ff */
[----:B------:R-:W-:-:S02]  /*2b90*/  LOP3.LUT R17, R17, R4, RZ, 0x3c, !PT ;  /* 0x0000000411117212 */ /* 0x000fc400078e3cff */
[----:B------:R-:W-:-:S04]  /*2ba0*/  LOP3.LUT R0, R11, R10, R0, 0x96, !PT ;  /* 0x0000000a0b007212 */ /* 0x000fc800078e9600 */
[----:B------:R-:W-:-:S05]  /*2bb0*/  LOP3.LUT R14, R0, R5, RZ, 0x3c, !PT ;  /* 0x00000005000e7212 */ /* 0x000fca00078e3cff */
[----:B------:R-:W-:-:S05]  /*2bc0*/  IMAD.SHL.U32 R0, R14, 0x10, RZ ;  /* 0x000000100e007824 */ /* 0x000fca00078e00ff */
[----:B------:R-:W-:Y:S02]  /*2bd0*/  LOP3.LUT R13, R13, R6, R0, 0x96, !PT ;  /* 0x000000060d0d7212 */ /* 0x000fe400078e9600 */
[----:B------:R-:W-:Y:S02]  /*2be0*/  SHF.R.U32.HI R0, RZ, 0x2, R7 ;  /* 0x00000002ff007819 */ /* 0x000fe40000011607 */
[----:B------:R-:W-:Y:S02]  /*2bf0*/  LOP3.LUT R6, R13, R14, RZ, 0x3c, !PT ;  /* 0x0000000e0d067212 */ /* 0x000fe400078e3cff */
[C---:B------:R-:W-:Y:S02]  /*2c00*/  IADD3 R13, PT, PT, R9.reuse, 0x587c5, R14 ;  /* 0x000587c5090d7810 */ /* 0x040fe40007ffe00e */
[----:B------:R-:W-:Y:S02]  /*2c10*/  IADD3 R10, PT, PT, R9, 0xb0f8a, R6 ;  /* 0x000b0f8a090a7810 */ /* 0x000fe40007ffe006 */
[----:B------:R-:W-:Y:S01]  /*2c20*/  LOP3.LUT R0, R0, R7, RZ, 0x3c, !PT ;  /* 0x0000000700007212 */ /* 0x000fe200078e3cff */
[----:B------:R-:W-:-:S02]  /*2c30*/  IMAD.SHL.U32 R7, R6, 0x10, RZ ;  /* 0x0000001006077824 */ /* 0x000fc400078e00ff */
[----:B------:R-:W-:-:S04]  /*2c40*/  IMAD.WIDE.U32 R10, R10, 0x200000, RZ ;  /* 0x002000000a0a7825 */ /* 0x000fc800078e00ff */
[----:B------:R-:W-:Y:S01]  /*2c50*/  IMAD.SHL.U32 R15, R0, 0x2, RZ ;  /* 0x00000002000f7824 */ /* 0x000fe200078e00ff */
[----:B------:R-:W-:-:S04]  /*2c60*/  LOP3.LUT R10, R10, R13, RZ, 0x3c, !PT ;  /* 0x0000000d0a0a7212 */ /* 0x000fc800078e3cff */
[----:B------:R-:W0:Y:S01]  /*2c70*/  I2F.F64.U64 R12, R10 ;  /* 0x0000000a000c7312 */ /* 0x000e220000301800 */
[----:B------:R-:W-:-:S04]  /*2c80*/  LOP3.LUT R7, R0, R15, R7, 0x96, !PT ;  /* 0x0000000f00077212 */ /* 0x000fc800078e9607 */
[----:B------:R-:W-:Y:S01]  /*2c90*/  LOP3.LUT R4, R7, R6, RZ, 0x3c, !PT ;  /* 0x0000000607047212 */ /* 0x000fe200078e3cff */
[----:B------:R-:W-:-:S03]  /*2ca0*/  IMAD.SHL.U32 R7, R17, 0x2, RZ ;  /* 0x0000000211077824 */ /* 0x000fc600078e00ff */
[C---:B------:R-:W-:Y:S01]  /*2cb0*/  IADD3 R19, PT, PT, R9.reuse, 0x10974f, R4 ;  /* 0x0010974f09137810 */ /* 0x040fe20007ffe004 */
[----:B------:R-:W-:Y:S02]  /*2cc0*/  IMAD.SHL.U32 R0, R4, 0x10, RZ ;  /* 0x0000001004007824 */ /* 0x000fe400078e00ff */
[----:B------:R-:W-:Y:S01]  /*2cd0*/  VIADD R9, R9, 0x161f14 ;  /* 0x00161f1409097836 */ /* 0x000fe20000000000 */
[----:B0-----:R-:W-:Y:S02]  /*2ce0*/  DFMA R12, R12, R28, 5.5511151231257827021e-17 ;  /* 0x3c9000000c0c742b */ /* 0x001fe4000000001c */
[----:B------:R-:W-:-:S04]  /*2cf0*/  LOP3.LUT R7, R17, R7, R0, 0x96, !PT ;  /* 0x0000000711077212 */ /* 0x000fc800078e9600 */
[----:B------:R-:W-:-:S04]  /*2d00*/  LOP3.LUT R0, R7, R4, RZ, 0x3c, !PT ;  /* 0x0000000407007212 */ /* 0x000fc800078e3cff */
[----:B------:R-:W-:Y:S01]  /*2d10*/  ISETP.GT.AND P0, PT, R13, 0xfffff, PT ;  /* 0x000fffff0d00780c */ /* 0x000fe20003f04270 */
[----:B------:R-:W-:Y:S02]  /*2d20*/  IMAD.MOV.U32 R10, RZ, RZ, R12 ;  /* 0x000000ffff0a7224 */ /* 0x000fe400078e000c */
[----:B------:R-:W-:Y:S02]  /*2d30*/  IMAD.MOV.U32 R11, RZ, RZ, R13 ;  /* 0x000000ffff0b7224 */ /* 0x000fe400078e000d */
[----:B------:R-:W-:Y:S02]  /*2d40*/  IMAD.IADD R16, R0, 0x1, R9 ;  /* 0x0000000100107824 */ /* 0x000fe400078e0209 */
[----:B------:R-:W-:Y:S02]  /*2d50*/  IMAD.MOV.U32 R7, RZ, RZ, R13 ;  /* 0x000000ffff077224 */ /* 0x000fe400078e000d */
[----:B------:R-:W-:-:S04]  /*2d60*/  IMAD.WIDE.U32 R16, R16, 0x200000, RZ ;  /* 0x0020000010107825 */ /* 0x000fc800078e00ff */
[----:B------:R-:W-:Y:S01]  /*2d70*/  @!P0 DMUL R10, R10, 1.80143985094819840000e+16 ;  /* 0x435000000a0a8828 */ /* 0x000fe20000000000 */
[----:B------:R-:W-:Y:S01]  /*2d80*/  LOP3.LUT R18, R16, R19, RZ, 0x3c, !PT ;  /* 0x0000001310127212 */ /* 0x000fe200078e3cff */
[----:B------:R-:W-:Y:S02]  /*2d90*/  IMAD.MOV.U32 R19, RZ, RZ, R17 ;  /* 0x000000ffff137224 */ /* 0x000fe400078e0011 */
[----:B------:R-:W-:Y:S02]  /*2da0*/  IMAD.MOV.U32 R16, RZ, RZ, -0x3ff ;  /* 0xfffffc01ff107424 */ /* 0x000fe400078e00ff */
[----:B------:R-:W-:Y:S02]  /*2db0*/  @!P0 IMAD.MOV.U32 R16, RZ, RZ, -0x435 ;  /* 0xfffffbcbff108424 */ /* 0x000fe400078e00ff */
[----:B------:R-:W0:Y:S02]  /*2dc0*/  I2F.F64.U64 R18, R18 ;  /* 0x0000001200127312 */ /* 0x000e240000301800 */
[----:B------:R-:W-:-:S02]  /*2dd0*/  @!P0 IMAD.MOV.U32 R7, RZ, RZ, R11 ;  /* 0x000000ffff078224 */ /* 0x000fc400078e000b */
[----:B------:R-:W-:Y:S02]  /*2de0*/  @!P0 IMAD.MOV.U32 R12, RZ, RZ, R10 ;  /* 0x000000ffff0c8224 */ /* 0x000fe400078e000a */
[----:B------:R-:W-:-:S05]  /*2df0*/  VIADD R13, R7, 0xffffffff ;  /* 0xffffffff070d7836 */ /* 0x000fca0000000000 */
[----:B------:R-:W-:Y:S01]  /*2e00*/  ISETP.GT.U32.AND P1, PT, R13, 0x7feffffe, PT ;  /* 0x7feffffe0d00780c */ /* 0x000fe20003f24070 */
[----:B0-----:R-:W-:-:S12]  /*2e10*/  DFMA R28, R18, 2.2204460492503130808e-16, R28 ;  /* 0x3cb00000121c782b */ /* 0x001fd8000000001c */
[----:B------:R-:W-:Y:S05]  /*2e20*/  @P1 BRA `(.L_x_19) ;  /* 0x0000000400041947 */ /* 0x000fea0003800000 */
[----:B------:R-:W-:Y:S01]  /*2e30*/  LOP3.LUT R10, R7, 0xfffff, RZ, 0xc0, !PT ;  /* 0x000fffff070a7812 */ /* 0x000fe200078ec0ff */
[----:B------:R-:W-:Y:S01]  /*2e40*/  IMAD.MOV.U32 R18, RZ, RZ, R12 ;  /* 0x000000ffff127224 */ /* 0x000fe200078e000c */
[----:B------:R-:W-:Y:S01]  /*2e50*/  UMOV UR10, 0x3ae80f1e ;  /* 0x3ae80f1e000a7882 */ /* 0x000fe20000000000 */
[----:B------:R-:W-:Y:S01]  /*2e60*/  IMAD.MOV.U32 R32, RZ, RZ, RZ ;  /* 0x000000ffff207224 */ /* 0x000fe200078e00ff */
[----:B------:R-:W-:Y:S01]  /*2e70*/  LOP3.LUT R19, R10, 0x3ff00000, RZ, 0xfc, !PT ;  /* 0x3ff000000a137812 */ /* 0x000fe200078efcff */
[----:B------:R-:W-:Y:S01]  /*2e80*/  IMAD.MOV.U32 R26, RZ, RZ, -0x748574fc ;  /* 0x8b7a8b04ff1a7424 */ /* 0x000fe200078e00ff */
[----:B------:R-:W-:Y:S01]  /*2e90*/  UMOV UR11, 0x3eb1380b ;  /* 0x3eb1380b000b7882 */ /* 0x000fe20000000000 */
[----:B------:R-:W-:Y:S01]  /*2ea0*/  IMAD.MOV.U32 R27, RZ, RZ, 0x3ed0ee25 ;  /* 0x3ed0ee25ff1b7424 */ /* 0x000fe200078e00ff */
[----:B------:R-:W-:Y:S01]  /*2eb0*/  ISETP.GE.U32.AND P0, PT, R19, 0x3ff6a09f, PT ;  /* 0x3ff6a09f1300780c */ /* 0x000fe20003f06070 */
[----:B------:R-:W-:Y:S01]  /*2ec0*/  IMAD.MOV.U32 R17, RZ, RZ, 0x43300000 ;  /* 0x43300000ff117424 */ /* 0x000fe200078e00ff */
[----:B------:R-:W-:Y:S01]  /*2ed0*/  LEA.HI R16, R7, R16, RZ, 0xc ;  /* 0x0000001007107211 */ /* 0x000fe200078f60ff */
[----:B------:R-:W-:Y:S01]  /*2ee0*/  UMOV UR12, 0x80000000 ;  /* 0x80000000000c7882 */ /* 0x000fe20000000000 */
[----:B------:R-:W-:-:S09]  /*2ef0*/  UMOV UR13, 0x43300000 ;  /* 0x43300000000d7882 */ /* 0x000fd20000000000 */
[----:B------:R-:W-:Y:S02]  /*2f00*/  @P0 VIADD R11, R19, 0xfff00000 ;  /* 0xfff00000130b0836 */ /* 0x000fe40000000000 */
[----:B------:R-:W-:Y:S02]  /*2f10*/  @P0 VIADD R16, R16, 0x1 ;  /* 0x0000000110100836 */ /* 0x000fe40000000000 */
[----:B------:R-:W-:-:S03]  /*2f20*/  @P0 IMAD.MOV.U32 R19, RZ, RZ, R11 ;  /* 0x000000ffff130224 */ /* 0x000fc600078e000b */
[----:B------:R-:W-:-:S03]  /*2f30*/  LOP3.LUT R16, R16, 0x80000000, RZ, 0x3c, !PT ;  /* 0x8000000010107812 */ /* 0x000fc600078e3cff */
[C---:B------:R-:W-:Y:S02]  /*2f40*/  DADD R24, R18.reuse, 1 ;  /* 0x3ff0000012187429 */ /* 0x040fe40000000000 */
[----:B------:R-:W-:Y:S02]  /*2f50*/  DADD R18, R18, -1 ;  /* 0xbff0000012127429 */ /* 0x000fe40000000000 */
[----:B------:R-:W-:Y:S01]  /*2f60*/  DADD R16, R16, -UR12 ;  /* 0x8000000c10107e29 */ /* 0x000fe20008000000 */
[----:B------:R-:W-:Y:S01]  /*2f70*/  UMOV UR12, 0xfefa39ef ;  /* 0xfefa39ef000c7882 */ /* 0x000fe20000000000 */
[----:B------:R-:W0:Y:S01]  /*2f80*/  MUFU.RCP64H R33, R25 ;  /* 0x0000001900217308 */ /* 0x000e220000001800 */
[----:B------:R-:W-:Y:S01]  /*2f90*/  UMOV UR13, 0x3fe62e42 ;  /* 0x3fe62e42000d7882 */ /* 0x000fe20000000000 */
[----:B0-----:R-:W-:-:S08]  /*2fa0*/  DFMA R10, -R24, R32, 1 ;  /* 0x3ff00000180a742b */ /* 0x001fd00000000120 */
[----:B------:R-:W-:-:S08]  /*2fb0*/  DFMA R10, R10, R10, R10 ;  /* 0x0000000a0a0a722b */ /* 0x000fd0000000000a */
[----:B------:R-:W-:-:S08]  /*2fc0*/  DFMA R32, R32, R10, R32 ;  /* 0x0000000a2020722b */ /* 0x000fd00000000020 */
[----:B------:R-:W-:-:S08]  /*2fd0*/  DMUL R10, R18, R32 ;  /* 0x00000020120a7228 */ /* 0x000fd00000000000 */
[----:B------:R-:W-:-:S08]  /*2fe0*/  DFMA R10, R18, R32, R10 ;  /* 0x00000020120a722b */ /* 0x000fd0000000000a */
[----:B------:R-:W-:-:S08]  /*2ff0*/  DMUL R12, R10, R10 ;  /* 0x0000000a0a0c7228 */ /* 0x000fd00000000000 */
[----:B------:R-:W-:Y:S01]  /*3000*/  DFMA R24, R12, UR10, R26 ;  /* 0x0000000a0c187c2b */ /* 0x000fe2000800001a */
[----:B------:R-:W-:Y:S01]  /*3010*/  UMOV UR10, 0x9f02676f ;  /* 0x9f02676f000a7882 */ /* 0x000fe20000000000 */
[----:B------:R-:W-:-:S06]  /*3020*/  UMOV UR11, 0x3ef3b266 ;  /* 0x3ef3b266000b7882 */ /* 0x000fcc0000000000 */
[----:B------:R-:W-:Y:S01]  /*3030*/  DFMA R24, R12, R24, UR10 ;  /* 0x0000000a0c187e2b */ /* 0x000fe20008000018 */
[----:B------:R-:W-:Y:S01]  /*3040*/  UMOV UR10, 0xa9ab0956 ;  /* 0xa9ab0956000a7882 */ /* 0x000fe20000000000 */
[----:B------:R-:W-:-:S06]  /*3050*/  UMOV UR11, 0x3f1745cb ;  /* 0x3f1745cb000b7882 */ /* 0x000fcc0000000000 */
[----:B------:R-:W-:Y:S01]  /*3060*/  DFMA R24, R12, R24, UR10 ;  /* 0x0000000a0c187e2b */ /* 0x000fe20008000018 */
[----:B------:R-:W-:Y:S01]  /*3070*/  UMOV UR10, 0x2d1b5154 ;  /* 0x2d1b5154000a7882 */ /* 0x000fe20000000000 */
[----:B------:R-:W-:-:S06]  /*3080*/  UMOV UR11, 0x3f3c71c7 ;  /* 0x3f3c71c7000b7882 */ /* 0x000fcc0000000000 */
[----:B------:R-:W-:Y:S01]  /*3090*/  DFMA R26, R12, R24, UR10 ;  /* 0x0000000a0c1a7e2b */ /* 0x000fe20008000018 */
[----:B------:R-:W-:Y:S01]  /*30a0*/  UMOV UR10, 0x923be72d ;  /* 0x923be72d000a7882 */ /* 0x000fe20000000000 */
[----:B------:R-:W-:Y:S01]  /*30b0*/  UMOV UR11, 0x3f624924 ;  /* 0x3f624924000b7882 */ /* 0x000fe20000000000 */
[----:B------:R-:W-:-:S05]  /*30c0*/  DADD R24, R18, -R10 ;  /* 0x0000000012187229 */ /* 0x000fca000000080a */
[----:B------:R-:W-:Y:S01]  /*30d0*/  DFMA R26, R12, R26, UR10 ;  /* 0x0000000a0c1a7e2b */ /* 0x000fe2000800001a */
[----:B------:R-:W-:Y:S01]  /*30e0*/  UMOV UR10, 0x9999a3c4 ;  /* 0x9999a3c4000a7882 */ /* 0x000fe20000000000 */
[----:B------:R-:W-:Y:S01]  /*30f0*/  UMOV UR11, 0x3f899999 ;  /* 0x3f899999000b7882 */ /* 0x000fe20000000000 */
[----:B------:R-:W-:-:S05]  /*3100*/  DADD R24, R24, R24 ;  /* 0x0000000018187229 */ /* 0x000fca0000000018 */
[----:B------:R-:W-:Y:S01]  /*3110*/  DFMA R26, R12, R26, UR10 ;  /* 0x0000000a0c1a7e2b */ /* 0x000fe2000800001a */
[----:B------:R-:W-:Y:S01]  /*3120*/  UMOV UR10, 0x55555554 ;  /* 0x55555554000a7882 */ /* 0x000fe20000000000 */
[----:B------:R-:W-:Y:S01]  /*3130*/  UMOV UR11, 0x3fb55555 ;  /* 0x3fb55555000b7882 */ /* 0x000fe20000000000 */
[----:B------:R-:W-:Y:S02]  /*3140*/  DFMA R18, R18, -R10, R24 ;  /* 0x8000000a1212722b */ /* 0x000fe40000000018 */
[----:B------:R-:W-:-:S03]  /*3150*/  DFMA R24, R16, UR12, R10 ;  /* 0x0000000c10187c2b */ /* 0x000fc6000800000a */
[----:B------:R-:W-:Y:S01]  /*3160*/  DFMA R26, R12, R26, UR10 ;  /* 0x0000000a0c1a7e2b */ /* 0x000fe2000800001a */
[----:B------:R-:W-:Y:S01]  /*3170*/  UMOV UR10, 0xfefa39ef ;  /* 0xfefa39ef000a7882 */ /* 0x000fe20000000000 */
[----:B------:R-:W-:Y:S01]  /*3180*/  UMOV UR11, 0x3fe62e42 ;  /* 0x3fe62e42000b7882 */ /* 0x000fe20000000000 */
[----:B------:R-:W-:Y:S02]  /*3190*/  DMUL R18, R32, R18 ;  /* 0x0000001220127228 */ /* 0x000fe40000000000 */
[----:B------:R-:W-:Y:S01]  /*31a0*/  DFMA R30, R16, -UR10, R24 ;  /* 0x8000000a101e7c2b */ /* 0x000fe20008000018 */
[----:B------:R-:W-:Y:S01]  /*31b0*/  UMOV UR10, 0x3b39803f ;  /* 0x3b39803f000a7882 */ /* 0x000fe20000000000 */
[----:B------:R-:W-:Y:S01]  /*31c0*/  UMOV UR11, 0x3c7abc9e ;  /* 0x3c7abc9e000b7882 */ /* 0x000fe20000000000 */
[----:B------:R-:W-:-:S05]  /*31d0*/  DMUL R26, R12, R26 ;  /* 0x0000001a0c1a7228 */ /* 0x000fca0000000000 */
[----:B------:R-:W-:-:S03]  /*31e0*/  DADD R30, -R10, R30 ;  /* 0x000000000a1e7229 */ /* 0x000fc6000000011e */
[----:B------:R-:W-:-:S08]  /*31f0*/  DFMA R18, R10, R26, R18 ;  /* 0x0000001a0a12722b */ /* 0x000fd00000000012 */
[----:B------:R-:W-:-:S08]  /*3200*/  DADD R18, R18, -R30 ;  /* 0x0000000012127229 */ /* 0x000fd0000000081e */
[----:B------:R-:W-:-:S08]  /*3210*/  DFMA R18, R16, UR10, R18 ;  /* 0x0000000a10127c2b */ /* 0x000fd00008000012 */
[----:B------:R-:W-:Y:S01]  /*3220*/  DADD R32, R24, R18 ;  /* 0x0000000018207229 */ /* 0x000fe20000000012 */
[----:B------:R-:W-:Y:S10]  /*3230*/  BRA `(.L_x_20) ;  /* 0x0000000000187947 */ /* 0x000ff40003800000 */
.L_x_19:
[----:B------:R-:W-:Y:S01]  /*3240*/  IMAD.MOV.U32 R12, RZ, RZ, 0x0 ;  /* 0x00000000ff0c7424 */ /* 0x000fe200078e00ff */
[----:B------:R-:W-:Y:S01]  /*3250*/  LOP3.LUT P0, RZ, R11, 0x7fffffff, RZ, 0xc0, !PT ;  /* 0x7fffffff0bff7812 */ /* 0x000fe2000780c0ff */
[----:B------:R-:W-:-:S06]  /*3260*/  IMAD.MOV.U32 R13, RZ, RZ, 0x7ff00000 ;  /* 0x7ff00000ff0d7424 */ /* 0x000fcc00078e00ff */
[----:B------:R-:W-:-:S10]  /*3270*/  DFMA R12, R10, R12, +INF ;  /* 0x7ff000000a0c742b */ /* 0x000fd4000000000c */
[----:B------:R-:W-:Y:S02]  /*3280*/  FSEL R32, R12, RZ, P0 ;  /* 0x000000ff0c207208 */ /* 0x000fe40000000000 */
[----:B------:R-:W-:-:S07]  /*3290*/  FSEL R33, R13, -QNAN , P0 ;  /* 0xfff000000d217808 */ /* 0x000fce0000000000 */
.L_x_20:
[----:B------:R-:W-:Y:S05]  /*32a0*/  BSYNC.RECONVERGENT B0 ;  /* 0x0000000000007941 */ /* 0x000fea0003800200 */
.L_x_18:
[----:B------:R-:W-:Y:S01]  /*32b0*/  DMUL R26, RZ, R28 ;  /* 0x0000001cff1a7228 */ /* 0x000fe20000000000 */
[----:B------:R-:W-:Y:S01]  /*32c0*/  IMAD.SHL.U32 R7, R29, 0x2, RZ ;  /* 0x000000021d077824 */ /* 0x000fe200078e00ff */
[----:B------:R-:W-:Y:S01]  /*32d0*/  UMOV UR10, 0x33145c07 ;  /* 0x33145c07000a7882 */ /* 0x000fe20000000000 */
[----:B------:R-:W-:Y:S01]  /*32e0*/  UMOV UR11, 0x3ca1a626 ;  /* 0x3ca1a626000b7882 */ /* 0x000fe20000000000 */
[----:B------:R-:W-:Y:S01]  /*32f0*/  DMUL R32, R32, -2 ;  /* 0xc000000020207828 */ /* 0x000fe20000000000 */
[----:B------:R-:W-:Y:S01]  /*3300*/  IMAD.MOV.U32 R30, RZ, RZ, -0x3e107ad8 ;  /* 0xc1ef8528ff1e7424 */ /* 0x000fe200078e00ff */
[----:B------:R-:W-:Y:S01]  /*3310*/  ISETP.GT.U32.AND P0, PT, R7, -0x79800000, PT ;  /* 0x868000000700780c */ /* 0x000fe20003f04070 */
[----:B------:R-:W-:Y:S01]  /*3320*/  IMAD.MOV.U32 R31, RZ, RZ, 0x3e21eea7 ;  /* 0x3e21eea7ff1f7424 */ /* 0x000fe200078e00ff */
[----:B------:R-:W-:Y:S01]  /*3330*/  UMOV UR12, 0xf9785eba ;  /* 0xf9785eba000c7882 */ /* 0x000fe20000000000 */
[----:B------:R-:W-:Y:S01]  /*3340*/  UMOV UR13, 0x3de5db65 ;  /* 0x3de5db65000d7882 */ /* 0x000fe20000000000 */
[----:B------:R-:W-:Y:S01]  /*3350*/  FSEL R25, R27, R29, P0 ;  /* 0x0000001d1b197208 */ /* 0x000fe20000000000 */
[----:B------:R-:W0:Y:S01]  /*3360*/  MUFU.RSQ64H R17, R33 ;  /* 0x0000002100117308 */ /* 0x000e220000001c00 */
[----:B------:R-:W-:Y:S01]  /*3370*/  FSEL R26, R26, R28, P0 ;  /* 0x0000001c1a1a7208 */ /* 0x000fe20000000000 */
[----:B------:R-:W-:Y:S01]  /*3380*/  IMAD.MOV.U32 R34, RZ, RZ, 0x0 ;  /* 0x00000000ff227424 */ /* 0x000fe200078e00ff */
[----:B------:R-:W-:Y:S01]  /*3390*/  BSSY.RECONVERGENT B0, `(.L_x_21) ;  /* 0x000004f000007945 */ /* 0x000fe20003800200 */
[----:B------:R-:W-:-:S02]  /*33a0*/  VIADD R27, R25, 0x100000 ;  /* 0x00100000191b7836 */ /* 0x000fc40000000000 */
[----:B------:R-:W-:Y:S02]  /*33b0*/  IMAD.MOV.U32 R24, RZ, RZ, R26 ;  /* 0x000000ffff187224 */ /* 0x000fe400078e001a */
[----:B------:R-:W1:Y:S01]  /*33c0*/  FRND.F64 R28, R26 ;  /* 0x0000001a001c7313 */ /* 0x000e620000301800 */
[----:B------:R-:W-:Y:S02]  /*33d0*/  VIADD R16, R33, 0xfcb00000 ;  /* 0xfcb0000021107836 */ /* 0x000fe40000000000 */
[----:B------:R-:W-:-:S04]  /*33e0*/  IMAD.MOV.U32 R35, RZ, RZ, 0x3fd80000 ;  /* 0x3fd80000ff237424 */ /* 0x000fc800078e00ff */
[----:B0-----:R-:W-:Y:S02]  /*33f0*/  DMUL R10, R16, R16 ;  /* 0x00000010100a7228 */ /* 0x001fe40000000000 */
[----:B-1----:R-:W-:-:S06]  /*3400*/  DFMA R28, R28, -0.5, R24 ;  /* 0xbfe000001c1c782b */ /* 0x002fcc0000000018 */
[----:B------:R-:W-:Y:S02]  /*3410*/  DFMA R10, R32, -R10, 1 ;  /* 0x3ff00000200a742b */ /* 0x000fe4000000080a */
[----:B------:R-:W-:Y:S01]  /*3420*/  DMUL R12, R28, UR10 ;  /* 0x0000000a1c0c7c28 */ /* 0x000fe20008000000 */
[----:B------:R-:W-:Y:S01]  /*3430*/  UMOV UR10, 0x54442d18 ;  /* 0x54442d18000a7882 */ /* 0x000fe20000000000 */
[----:B------:R-:W-:-:S04]  /*3440*/  UMOV UR11, 0x400921fb ;  /* 0x400921fb000b7882 */ /* 0x000fc80000000000 */
[----:B------:R-:W-:Y:S02]  /*3450*/  DFMA R34, R10, R34, 0.5 ;  /* 0x3fe000000a22742b */ /* 0x000fe40000000022 */
[----:B------:R-:W-:Y:S02]  /*3460*/  DMUL R10, R16, R10 ;  /* 0x0000000a100a7228 */ /* 0x000fe40000000000 */
[----:B------:R-:W-:Y:S01]  /*3470*/  DFMA R28, R28, UR10, R12 ;  /* 0x0000000a1c1c7c2b */ /* 0x000fe2000800000c */
[----:B------:R-:W-:Y:S01]  /*3480*/  UMOV UR10, 0x20fd8164 ;  /* 0x20fd8164000a7882 */ /* 0x000fe20000000000 */
[----:B------:R-:W-:Y:S01]  /*3490*/  IMAD.MOV.U32 R12, RZ, RZ, 0x2cb0d246 ;  /* 0x2cb0d246ff0c7424 */ /* 0x000fe200078e00ff */
[----:B------:R-:W-:Y:S01]  /*34a0*/  UMOV UR11, 0x3da8ff83 ;  /* 0x3da8ff83000b7882 */ /* 0x000fe20000000000 */
[----:B------:R-:W-:Y:S02]  /*34b0*/  IMAD.MOV.U32 R13, RZ, RZ, 0x3e5ae5f1 ;  /* 0x3e5ae5f1ff0d7424 */ /* 0x000fe400078e00ff */
[----:B------:R-:W-:-:S02]  /*34c0*/  DFMA R34, R34, R10, R16 ;  /* 0x0000000a2222722b */ /* 0x000fc40000000010 */
[----:B------:R-:W0:Y:S01]  /*34d0*/  F2I.S64.F64 R10, R26 ;  /* 0x0000001a000a7311 */ /* 0x000e220000301900 */
[----:B------:R-:W-:-:S08]  /*34e0*/  DMUL R18, R28, R28 ;  /* 0x0000001c1c127228 */ /* 0x000fd00000000000 */
[C---:B------:R-:W-:Y:S01]  /*34f0*/  DFMA R12, R18.reuse, UR12, -R12 ;  /* 0x0000000c120c7c2b */ /* 0x040fe2000800080c */
[----:B------:R-:W-:Y:S01]  /*3500*/  UMOV UR12, 0x69ace392 ;  /* 0x69ace392000c7882 */ /* 0x000fe20000000000 */
[C---:B------:R-:W-:Y:S01]  /*3510*/  DFMA R30, R18.reuse, -UR10, R30 ;  /* 0x8000000a121e7c2b */ /* 0x040fe2000800001e */
[----:B------:R-:W-:Y:S01]  /*3520*/  UMOV UR13, 0x3ec71de3 ;  /* 0x3ec71de3000d7882 */ /* 0x000fe20000000000 */
[----:B------:R-:W-:Y:S01]  /*3530*/  UMOV UR10, 0x8e06e6d9 ;  /* 0x8e06e6d9000a7882 */ /* 0x000fe20000000000 */
[----:B------:R-:W-:Y:S01]  /*3540*/  UMOV UR11, 0x3e927e4f ;  /* 0x3e927e4f000b7882 */ /* 0x000fe20000000000 */
[----:B0-----:R-:W-:Y:S01]  /*3550*/  LOP3.LUT R7, R10, 0x1, RZ, 0xc0, !PT ;  /* 0x000000010a077812 */ /* 0x001fe200078ec0ff */
[----:B------:R-:W-:Y:S01]  /*3560*/  VIADD R11, R35, 0xfff00000 ;  /* 0xfff00000230b7836 */ /* 0x000fe20000000000 */
[C---:B------:R-:W-:Y:S01]  /*3570*/  DFMA R12, R18.reuse, R12, UR12 ;  /* 0x0000000c120c7e2b */ /* 0x040fe2000800000c */
[----:B------:R-:W-:Y:S01]  /*3580*/  UMOV UR12, 0x19db62a1 ;  /* 0x19db62a1000c7882 */ /* 0x000fe20000000000 */
[----:B------:R-:W-:Y:S01]  /*3590*/  DFMA R30, R18, R30, -UR10 ;  /* 0x8000000a121e7e2b */ /* 0x000fe2000800001e */
[----:B------:R-:W-:Y:S01]  /*35a0*/  UMOV UR13, 0x3f2a01a0 ;  /* 0x3f2a01a0000d7882 */ /* 0x000fe20000000000 */
[----:B------:R-:W-:Y:S01]  /*35b0*/  UMOV UR10, 0x19ddbce9 ;  /* 0x19ddbce9000a7882 */ /* 0x000fe20000000000 */
[----:B------:R-:W-:Y:S01]  /*35c0*/  UMOV UR11, 0x3efa01a0 ;  /* 0x3efa01a0000b7882 */ /* 0x000fe20000000000 */
[----:B------:R-:W-:-:S02]  /*35d0*/  ISETP.NE.U32.AND P0, PT, R7, 0x1, PT ;  /* 0x000000010700780c */ /* 0x000fc40003f05070 */
[C---:B------:R-:W-:Y:S01]  /*35e0*/  DFMA R12, R18.reuse, R12, -UR12 ;  /* 0x8000000c120c7e2b */ /* 0x040fe2000800000c */
[----:B------:R-:W-:Y:S01]  /*35f0*/  UMOV UR12, 0x11110818 ;  /* 0x11110818000c7882 */ /* 0x000fe20000000000 */
[C---:B------:R-:W-:Y:S01]  /*3600*/  DFMA R30, R18.reuse, R30, UR10 ;  /* 0x0000000a121e7e2b */ /* 0x040fe2000800001e */
[----:B------:R-:W-:Y:S01]  /*3610*/  UMOV UR13, 0x3f811111 ;  /* 0x3f811111000d7882 */ /* 0x000fe20000000000 */
[----:B------:R-:W-:Y:S01]  /*3620*/  UMOV UR10, 0x16c15d47 ;  /* 0x16c15d47000a7882 */ /* 0x000fe20000000000 */
[----:B------:R-:W-:Y:S01]  /*3630*/  UMOV UR11, 0x3f56c16c ;  /* 0x3f56c16c000b7882 */ /* 0x000fe20000000000 */
[----:B------:R-:W-:Y:S02]  /*3640*/  ISETP.NE.U32.AND.EX P0, PT, RZ, RZ, PT, P0 ;  /* 0x000000ffff00720c */ /* 0x000fe40003f05100 */
[C---:B------:R-:W-:Y:S01]  /*3650*/  DFMA R12, R18.reuse, R12, UR12 ;  /* 0x0000000c120c7e2b */ /* 0x040fe2000800000c */
[----:B------:R-:W-:Y:S01]  /*3660*/  UMOV UR12, 0x55555554 ;  /* 0x55555554000c7882 */ /* 0x000fe20000000000 */
[C---:B------:R-:W-:Y:S01]  /*3670*/  DFMA R30, R18.reuse, R30, -UR10 ;  /* 0x8000000a121e7e2b */ /* 0x040fe2000800001e */
[----:B------:R-:W-:Y:S01]  /*3680*/  UMOV UR13, 0x3fc55555 ;  /* 0x3fc55555000d7882 */ /* 0x000fe20000000000 */
[----:B------:R-:W-:Y:S01]  /*3690*/  UMOV UR10, 0x55555551 ;  /* 0x55555551000a7882 */ /* 0x000fe20000000000 */
[----:B------:R-:W-:Y:S01]  /*36a0*/  UMOV UR11, 0x3fa55555 ;  /* 0x3fa55555000b7882 */ /* 0x000fe20000000000 */
[----:B------:R-:W-:Y:S01]  /*36b0*/  LOP3.LUT P1, RZ, R10, 0x2, RZ, 0xc0, !PT ;  /* 0x000000020aff7812 */ /* 0x000fe2000782c0ff */
[----:B------:R-:W-:Y:S01]  /*36c0*/  IMAD.MOV.U32 R10, RZ, RZ, R34 ;  /* 0x000000ffff0a7224 */ /* 0x000fe200078e0022 */
[----:B------:R-:W-:-:S02]  /*36d0*/  DFMA R12, R18, R12, -UR12 ;  /* 0x8000000c120c7e2b */ /* 0x000fc4000800000c */
[----:B------:R-:W-:-:S06]  /*36e0*/  DFMA R30, R18, R30, UR10 ;  /* 0x0000000a121e7e2b */ /* 0x000fcc000800001e */
[C---:B------:R-:W-:Y:S02]  /*36f0*/  DFMA R12, R18.reuse, R12, RZ ;  /* 0x0000000c120c722b */ /* 0x040fe400000000ff */
[----:B------:R-:W-:-:S06]  /*3700*/  DFMA R30, R18, R30, -0.5 ;  /* 0xbfe00000121e742b */ /* 0x000fcc000000001e */
[----:B------:R-:W-:Y:S02]  /*3710*/  DFMA R28, R28, R12, R28 ;  /* 0x0000000c1c1c722b */ /* 0x000fe4000000001c */
[----:B------:R-:W-:Y:S02]  /*3720*/  DFMA R30, R18, R30, 1 ;  /* 0x3ff00000121e742b */ /* 0x000fe4000000001e */
[----:B------:R-:W-:-:S06]  /*3730*/  DMUL R12, R32, R34 ;  /* 0x00000022200c7228 */ /* 0x000fcc0000000000 */
[----:B------:R-:W-:Y:S02]  /*3740*/  LOP3.LUT R7, R29, 0x80000000, RZ, 0x3c, !PT ;  /* 0x800000001d077812 */ /* 0x000fe400078e3cff */
[----:B------:R-:W-:Y:S01]  /*3750*/  FSEL R26, R30, R28, !P0 ;  /* 0x0000001c1e1a7208 */ /* 0x000fe20004000000 */
[----:B------:R-:W-:Y:S01]  /*3760*/  DFMA R18, R12, -R12, R32 ;  /* 0x8000000c0c12722b */ /* 0x000fe20000000020 */
[----:B------:R-:W-:Y:S02]  /*3770*/  FSEL R27, R31, R29, !P0 ;  /* 0x0000001d1f1b7208 */ /* 0x000fe40004000000 */
[----:B------:R-:W-:Y:S02]  /*3780*/  FSEL R28, R28, R30, !P0 ;  /* 0x0000001e1c1c7208 */ /* 0x000fe40004000000 */
[----:B------:R-:W-:Y:S02]  /*3790*/  FSEL R29, R7, R31, !P0 ;  /* 0x0000001f071d7208 */ /* 0x000fe40004000000 */
[----:B------:R-:W-:Y:S01]  /*37a0*/  ISETP.GE.U32.AND P0, PT, R16, 0x7ca00000, PT ;  /* 0x7ca000001000780c */ /* 0x000fe20003f06070 */
[----:B------:R-:W-:Y:S01]  /*37b0*/  DFMA R30, R18, R10, R12 ;  /* 0x0000000a121e722b */ /* 0x000fe2000000000c */
[----:B------:R-:W-:-:S02]  /*37c0*/  @P1 LOP3.LUT R7, R27, 0x80000000, RZ, 0x3c, !PT ;  /* 0x800000001b071812 */ /* 0x000fc400078e3cff */
[----:B------:R-:W-:-:S03]  /*37d0*/  @P1 LOP3.LUT R15, R29, 0x80000000, RZ, 0x3c, !PT ;  /* 0x800000001d0f1812 */ /* 0x000fc600078e3cff */
[----:B------:R-:W-:Y:S02]  /*37e0*/  @P1 IMAD.MOV.U32 R27, RZ, RZ, R7 ;  /* 0x000000ffff1b1224 */ /* 0x000fe400078e0007 */
[----:B------:R-:W-:-:S04]  /*37f0*/  @P1 IMAD.MOV.U32 R29, RZ, RZ, R15 ;  /* 0x000000ffff1d1224 */ /* 0x000fc800078e000f */
[----:B------:R-:W-:Y:S05]  /*3800*/  @!P0 BRA `(.L_x_22) ;  /* 0x00000000001c8947 */ /* 0x000fea0003800000 */
[----:B------:R-:W-:Y:S01]  /*3810*/  IMAD.MOV.U32 R10, RZ, RZ, R34 ;  /* 0x000000ffff0a7224 */ /* 0x000fe200078e0022 */
[----:B------:R-:W-:Y:S01]  /*3820*/  MOV R34, 0x3860 ;  /* 0x0000386000227802 */ /* 0x000fe20000000f00 */
[----:B------:R-:W-:Y:S02]  /*3830*/  IMAD.MOV.U32 R30, RZ, RZ, R18 ;  /* 0x000000ffff1e7224 */ /* 0x000fe400078e0012 */
[----:B------:R-:W-:-:S07]  /*3840*/  IMAD.MOV.U32 R17, RZ, RZ, R19 ;  /* 0x000000ffff117224 */ /* 0x000fce00078e0013 */
[----:B------:R-:W-:Y:S05]  /*3850*/  CALL.REL.NOINC `($__internal_1_$__cuda_sm20_dsqrt_rn_f64_mediumpath_v1) ;  /* 0x0000000400f87944 */ /* 0x000fea0003c00000 */
[----:B------:R-:W-:Y:S02]  /*3860*/  IMAD.MOV.U32 R30, RZ, RZ, R10 ;  /* 0x000000ffff1e7224 */ /* 0x000fe400078e000a */
[----:B------:R-:W-:-:S07]  /*3870*/  IMAD.MOV.U32 R31, RZ, RZ, R11 ;  /* 0x000000ffff1f7224 */ /* 0x000fce00078e000b */
.L_x_22:
[----:B------:R-:W-:Y:S05]  /*3880*/  BSYNC.RECONVERGENT B0 ;  /* 0x0000000000007941 */ /* 0x000fea0003800200 */
.L_x_21:
[----:B------:R-:W0:Y:S01]  /*3890*/  FRND.F64.TRUNC R10, R24 ;  /* 0x00000018000a7313 */ /* 0x000e22000030d800 */
[----:B------:R-:W-:Y:S01]  /*38a0*/  DMUL R12, RZ, R24 ;  /* 0x00000018ff0c7228 */ /* 0x000fe20000000000 */
[----:B------:R-:W-:Y:S01]  /*38b0*/  IMAD.MOV.U32 R7, RZ, RZ, R6 ;  /* 0x000000ffff077224 */ /* 0x000fe200078e0006 */
[----:B------:R-:W-:Y:S01]  /*38c0*/  UMOV UR4, 0x1 ;  /* 0x0000000100047882 */ /* 0x000fe20000000000 */
[----:B------:R-:W-:Y:S01]  /*38d0*/  IMAD.MOV.U32 R6, RZ, RZ, R14 ;  /* 0x000000ffff067224 */ /* 0x000fe200078e000e */
[----:B0-----:R-:W-:Y:S02]  /*38e0*/  DSETP.NEU.AND P0, PT, R24, R10, PT ;  /* 0x0000000a1800722a */ /* 0x001fe40003f0d000 */
[----:B------:R-:W-:-:S04]  /*38f0*/  DADD R10, RZ, R28 ;  /* 0x00000000ff0a7229 */ /* 0x000fc8000000001c */
[----:B------:R-:W-:Y:S01]  /*3900*/  FSEL R12, R12, R26, !P0 ;  /* 0x0000001a0c0c7208 */ /* 0x000fe20004000000 */
[----:B------:R-:W-:Y:S01]  /*3910*/  IMAD.MOV.U32 R26, RZ, RZ, R5 ;  /* 0x000000ffff1a7224 */ /* 0x000fe200078e0005 */
[----:B------:R-:W-:Y:S01]  /*3920*/  FSEL R13, R13, R27, !P0 ;  /* 0x0000001b0d0d7208 */ /* 0x000fe20004000000 */
[----:B------:R-:W-:Y:S01]  /*3930*/  IMAD.MOV.U32 R5, RZ, RZ, R0 ;  /* 0x000000ffff057224 */ /* 0x000fe200078e0000 */
[----:B------:R-:W-:-:S04]  /*3940*/  DMUL R10, R10, R30 ;  /* 0x0000001e0a0a7228 */ /* 0x000fc80000000000 */
[----:B------:R-:W-:-:S11]  /*3950*/  DMUL R30, R30, R12 ;  /* 0x0000000c1e1e7228 */ /* 0x000fd60000000000 */
.L_x_17:
[----:B0-----:R-:W-:Y:S01]  /*3960*/  DMUL R12, R30, UR8 ;  /* 0x000000081e0c7c28 */ /* 0x001fe20008000000 */
[----:B------:R-:W-:Y:S01]  /*3970*/  IMAD.MOV.U32 R14, RZ, RZ, 0x652b82fe ;  /* 0x652b82feff0e7424 */ /* 0x000fe200078e00ff */
[----:B------:R-:W-:Y:S01]  /*3980*/  UMOV UR10, 0xfefa39ef ;  /* 0xfefa39ef000a7882 */ /* 0x000fe20000000000 */
[----:B------:R-:W-:Y:S01]  /*3990*/  IMAD.MOV.U32 R15, RZ, RZ, 0x3ff71547 ;  /* 0x3ff71547ff0f7424 */ /* 0x000fe200078e00ff */
[----:B------:R-:W-:Y:S01]  /*39a0*/  UMOV UR11, 0x3fe62e42 ;  /* 0x3fe62e42000b7882 */ /* 0x000fe20000000000 */
[----:B------:R-:W-:Y:S03]  /*39b0*/  BSSY.RECONVERGENT B0, `(.L_x_23) ;  /* 0x0000038000007945 */ /* 0x000fe60003800200 */
[----:B------:R-:W-:-:S08]  /*39c0*/  DFMA R12, R12, R22, R20 ;  /* 0x000000160c0c722b */ /* 0x000fd00000000014 */
[----:B------:R-:W-:Y:S02]  /*39d0*/  DFMA R14, R12, R14, 6.75539944105574400000e+15 ;  /* 0x433800000c0e742b */ /* 0x000fe4000000000e */
[----:B------:R-:W-:-:S06]  /*39e0*/  FSETP.GEU.AND P0, PT, |R13|, 4.1917929649353027344, PT ;  /* 0x4086232b0d00780b */ /* 0x000fcc0003f0e200 */
[----:B------:R-:W-:-:S08]  /*39f0*/  DADD R16, R14, -6.75539944105574400000e+15 ;  /* 0xc33800000e107429 */ /* 0x000fd00000000000 */
[----:B------:R-:W-:Y:S01]  /*3a00*/  DFMA R18, R16, -UR10, R12 ;  /* 0x8000000a10127c2b */ /* 0x000fe2000800000c */
[----:B------:R-:W-:Y:S01]  /*3a10*/  UMOV UR10, 0x3b39803f ;  /* 0x3b39803f000a7882 */ /* 0x000fe20000000000 */
[----:B------:R-:W-:-:S06]  /*3a20*/  UMOV UR11, 0x3c7abc9e ;  /* 0x3c7abc9e000b7882 */ /* 0x000fcc0000000000 */
[----:B------:R-:W-:Y:S01]  /*3a30*/  DFMA R16, R16, -UR10, R18 ;  /* 0x8000000a10107c2b */ /* 0x000fe20008000012 */
[----:B------:R-:W-:Y:S01]  /*3a40*/  UMOV UR10, 0x69ce2bdf ;  /* 0x69ce2bdf000a7882 */ /* 0x000fe20000000000 */
[----:B------:R-:W-:Y:S01]  /*3a50*/  IMAD.MOV.U32 R18, RZ, RZ, -0x35dec16 ;  /* 0xfca213eaff127424 */ /* 0x000fe200078e00ff */
[----:B------:R-:W-:Y:S01]  /*3a60*/  UMOV UR11, 0x3e5ade15 ;  /* 0x3e5ade15000b7882 */ /* 0x000fe20000000000 */
[----:B------:R-:W-:-:S06]  /*3a70*/  IMAD.MOV.U32 R19, RZ, RZ, 0x3e928af3 ;  /* 0x3e928af3ff137424 */ /* 0x000fcc00078e00ff */
        /* <DEDUP_REMOVED lines=24> */
[----:B------:R-:W-:-:S08]  /*3c00*/  DFMA R18, R16, R18, UR10 ;  /* 0x0000000a10127e2b */ /* 0x000fd00008000012 */
[----:B------:R-:W-:-:S08]  /*3c10*/  DFMA R18, R16, R18, 1 ;  /* 0x3ff000001012742b */ /* 0x000fd00000000012 */
[----:B------:R-:W-:-:S10]  /*3c20*/  DFMA R18, R16, R18, 1 ;  /* 0x3ff000001012742b */ /* 0x000fd40000000012 */
[----:B------:R-:W-:Y:S02]  /*3c30*/  IMAD R17, R14, 0x100000, R19 ;  /* 0x001000000e117824 */ /* 0x000fe400078e0213 */
[----:B------:R-:W-:Y:S01]  /*3c40*/  IMAD.MOV.U32 R16, RZ, RZ, R18 ;  /* 0x000000ffff107224 */ /* 0x000fe200078e0012 */
[----:B------:R-:W-:Y:S06]  /*3c50*/  @!P0 BRA `(.L_x_24) ;  /* 0x0000000000348947 */ /* 0x000fec0003800000 */
[----:B------:R-:W-:Y:S01]  /*3c60*/  FSETP.GEU.AND P1, PT, |R13|, 4.2275390625, PT ;  /* 0x408748000d00780b */ /* 0x000fe20003f2e200 */
[C---:B------:R-:W-:Y:S02]  /*3c70*/  DADD R16, R12.reuse, +INF ;  /* 0x7ff000000c107429 */ /* 0x040fe40000000000 */
[----:B------:R-:W-:-:S08]  /*3c80*/  DSETP.GEU.AND P0, PT, R12, RZ, PT ;  /* 0x000000ff0c00722a */ /* 0x000fd00003f0e000 */
[----:B------:R-:W-:Y:S02]  /*3c90*/  FSEL R16, R16, RZ, P0 ;  /* 0x000000ff10107208 */ /* 0x000fe40000000000 */
[----:B------:R-:W-:Y:S01]  /*3ca0*/  @!P1 LEA.HI R0, R14, R14, RZ, 0x1 ;  /* 0x0000000e0e009211 */ /* 0x000fe200078f08ff */
[----:B------:R-:W-:Y:S01]  /*3cb0*/  @!P1 IMAD.MOV.U32 R12, RZ, RZ, R18 ;  /* 0x000000ffff0c9224 */ /* 0x000fe200078e0012 */
[----:B------:R-:W-:Y:S02]  /*3cc0*/  FSEL R17, R17, RZ, P0 ;  /* 0x000000ff11117208 */ /* 0x000fe40000000000 */
[----:B------:R-:W-:-:S05]  /*3cd0*/  @!P1 SHF.R.S32.HI R13, RZ, 0x1, R0 ;  /* 0x00000001ff0d9819 */ /* 0x000fca0000011400 */
[----:B------:R-:W-:Y:S02]  /*3ce0*/  @!P1 IMAD.IADD R14, R14, 0x1, -R13 ;  /* 0x000000010e0e9824 */ /* 0x000fe400078e0a0d */
[----:B------:R-:W-:-:S03]  /*3cf0*/  @!P1 IMAD R13, R13, 0x100000, R19 ;  /* 0x001000000d0d9824 */ /* 0x000fc600078e0213 */
[----:B------:R-:W-:Y:S01]  /*3d00*/  @!P1 LEA R15, R14, 0x3ff00000, 0x14 ;  /* 0x3ff000000e0f9811 */ /* 0x000fe200078ea0ff */
[----:B------:R-:W-:-:S06]  /*3d10*/  @!P1 IMAD.MOV.U32 R14, RZ, RZ, RZ ;  /* 0x000000ffff0e9224 */ /* 0x000fcc00078e00ff */
[----:B------:R-:W-:-:S11]  /*3d20*/  @!P1 DMUL R16, R12, R14 ;  /* 0x0000000e0c109228 */ /* 0x000fd60000000000 */
.L_x_24:
[----:B------:R-:W-:Y:S05]  /*3d30*/  BSYNC.RECONVERGENT B0 ;  /* 0x0000000000007941 */ /* 0x000fea0003800200 */
.L_x_23:
[----:B------:R-:W-:Y:S01]  /*3d40*/  DMUL R2, R16, R2 ;  /* 0x0000000210027228 */ /* 0x000fe20000000000 */
[----:B------:R-:W-:Y:S10]  /*3d50*/  BRA.U UP1, `(.L_x_25) ;  /* 0xffffffed01447547 */ /* 0x000ff4000b83ffff */
.L_x_14:
[----:B------:R-:W3:Y:S01]  /*3d60*/  LDCU.64 UR10, c[0x0][0x380] ;  /* 0x00007000ff0a77ac */ /* 0x000ee20008000a00 */
[----:B012---:R-:W-:Y:S02]  /*3d70*/  SHF.R.S32.HI R5, RZ, 0x1f, R8 ;  /* 0x0000001fff057819 */ /* 0x007fe40000011408 */
[----:B---3--:R-:W-:-:S04]  /*3d80*/  LEA R4, P0, R8, UR10, 0x3 ;  /* 0x0000000a08047c11 */ /* 0x008fc8000f8018ff */
[----:B------:R-:W-:-:S05]  /*3d90*/  LEA.HI.X R5, R8, UR11, R5, 0x3, P0 ;  /* 0x0000000b08057c11 */ /* 0x000fca00080f1c05 */
[----:B------:R-:W-:Y:S01]  /*3da0*/  STG.E.64 desc[UR6][R4.64], R2 ;  /* 0x0000000204007986 */ /* 0x000fe2000c101b06 */
[----:B------:R-:W-:Y:S05]  /*3db0*/  EXIT ;  /* 0x000000000000794d */ /* 0x000fea0003800000 */
        .weak           $__internal_0_$__cuda_sm20_dblrcp_rn_slowpath_v3
        .type           $__internal_0_$__cuda_sm20_dblrcp_rn_slowpath_v3,@function
        .size           $__internal_0_$__cuda_sm20_dblrcp_rn_slowpath_v3,($__internal_1_$__cuda_sm20_dsqrt_rn_f64_mediumpath_v1 - $__internal_0_$__cuda_sm20_dblrcp_rn_slowpath_v3)
$__internal_0_$__cuda_sm20_dblrcp_rn_slowpath_v3:
[----:B------:R-:W-:-:S14]  /*3dc0*/  DSETP.GTU.AND P0, PT, |R10|, +INF , PT ;  /* 0x7ff000000a00742a */ /* 0x000fdc0003f0c200 */
[----:B------:R-:W-:Y:S05]  /*3dd0*/  @P0 BRA `(.L_x_26) ;  /* 0x00000000007c0947 */ /* 0x000fea0003800000 */
[----:B------:R-:W-:-:S05]  /*3de0*/  LOP3.LUT R9, R11, 0x7fffffff, RZ, 0xc0, !PT ;  /* 0x7fffffff0b097812 */ /* 0x000fca00078ec0ff */
[----:B------:R-:W-:-:S05]  /*3df0*/  VIADD R12, R9, 0xffffffff ;  /* 0xffffffff090c7836 */ /* 0x000fca0000000000 */
[----:B------:R-:W-:-:S13]  /*3e00*/  ISETP.GE.U32.AND P0, PT, R12, 0x7fefffff, PT ;  /* 0x7fefffff0c00780c */ /* 0x000fda0003f06070 */
[----:B------:R-:W-:Y:S01]  /*3e10*/  @P0 LOP3.LUT R13, R11, 0x7ff00000, RZ, 0x3c, !PT ;  /* 0x7ff000000b0d0812 */ /* 0x000fe200078e3cff */
[----:B------:R-:W-:Y:S01]  /*3e20*/  @P0 IMAD.MOV.U32 R12, RZ, RZ, RZ ;  /* 0x000000ffff0c0224 */ /* 0x000fe200078e00ff */
[----:B------:R-:W-:Y:S06]  /*3e30*/  @P0 BRA `(.L_x_27) ;  /* 0x00000000006c0947 */ /* 0x000fec0003800000 */
[----:B------:R-:W-:-:S13]  /*3e40*/  ISETP.GE.U32.AND P0, PT, R9, 0x1000001, PT ;  /* 0x010000010900780c */ /* 0x000fda0003f06070 */
[----:B------:R-:W-:Y:S05]  /*3e50*/  @!P0 BRA `(.L_x_28) ;  /* 0x0000000000348947 */ /* 0x000fea0003800000 */
[----:B------:R-:W-:Y:S02]  /*3e60*/  VIADD R13, R11, 0xc0200000 ;  /* 0xc02000000b0d7836 */ /* 0x000fe40000000000 */
[----:B------:R-:W-:Y:S02]  /*3e70*/  IMAD.MOV.U32 R12, RZ, RZ, R10 ;  /* 0x000000ffff0c7224 */ /* 0x000fe400078e000a */
[----:B------:R-:W0:Y:S04]  /*3e80*/  MUFU.RCP64H R15, R13 ;  /* 0x0000000d000f7308 */ /* 0x000e280000001800 */
[----:B0-----:R-:W-:-:S08]  /*3e90*/  DFMA R16, -R12, R14, 1 ;  /* 0x3ff000000c10742b */ /* 0x001fd0000000010e */
[----:B------:R-:W-:-:S08]  /*3ea0*/  DFMA R16, R16, R16, R16 ;  /* 0x000000101010722b */ /* 0x000fd00000000010 */
[----:B------:R-:W-:-:S08]  /*3eb0*/  DFMA R16, R14, R16, R14 ;  /* 0x000000100e10722b */ /* 0x000fd0000000000e */
[----:B------:R-:W-:-:S08]  /*3ec0*/  DFMA R14, -R12, R16, 1 ;  /* 0x3ff000000c0e742b */ /* 0x000fd00000000110 */
[----:B------:R-:W-:-:S08]  /*3ed0*/  DFMA R14, R16, R14, R16 ;  /* 0x0000000e100e722b */ /* 0x000fd00000000010 */
[----:B------:R-:W-:-:S08]  /*3ee0*/  DMUL R14, R14, 2.2250738585072013831e-308 ;  /* 0x001000000e0e7828 */ /* 0x000fd00000000000 */
[----:B------:R-:W-:-:S08]  /*3ef0*/  DFMA R10, -R10, R14, 1 ;  /* 0x3ff000000a0a742b */ /* 0x000fd0000000010e */
[----:B------:R-:W-:-:S08]  /*3f00*/  DFMA R10, R10, R10, R10 ;  /* 0x0000000a0a0a722b */ /* 0x000fd0000000000a */
[----:B------:R-:W-:Y:S01]  /*3f10*/  DFMA R12, R14, R10, R14 ;  /* 0x0000000a0e0c722b */ /* 0x000fe2000000000e */
[----:B------:R-:W-:Y:S10]  /*3f20*/  BRA `(.L_x_27) ;  /* 0x0000000000307947 */ /* 0x000ff40003800000 */
.L_x_28:
[----:B------:R-:W-:Y:S01]  /*3f30*/  DMUL R10, R10, 8.11296384146066816958e+31 ;  /* 0x469000000a0a7828 */ /* 0x000fe20000000000 */
[----:B------:R-:W-:-:S05]  /*3f40*/  IMAD.MOV.U32 R12, RZ, RZ, R14 ;  /* 0x000000ffff0c7224 */ /* 0x000fca00078e000e */
[----:B------:R-:W0:Y:S02]  /*3f50*/  MUFU.RCP64H R13, R11 ;  /* 0x0000000b000d7308 */ /* 0x000e240000001800 */
[----:B0-----:R-:W-:-:S08]  /*3f60*/  DFMA R14, -R10, R12, 1 ;  /* 0x3ff000000a0e742b */ /* 0x001fd0000000010c */
[----:B------:R-:W-:-:S08]  /*3f70*/  DFMA R14, R14, R14, R14 ;  /* 0x0000000e0e0e722b */ /* 0x000fd0000000000e */
[----:B------:R-:W-:-:S08]  /*3f80*/  DFMA R14, R12, R14, R12 ;  /* 0x0000000e0c0e722b */ /* 0x000fd0000000000c */
[----:B------:R-:W-:-:S08]  /*3f90*/  DFMA R12, -R10, R14, 1 ;  /* 0x3ff000000a0c742b */ /* 0x000fd0000000010e */
[----:B------:R-:W-:-:S08]  /*3fa0*/  DFMA R12, R14, R12, R14 ;  /* 0x0000000c0e0c722b */ /* 0x000fd0000000000e */
[----:B------:R-:W-:Y:S01]  /*3fb0*/  DMUL R12, R12, 8.11296384146066816958e+31 ;  /* 0x469000000c0c7828 */ /* 0x000fe20000000000 */
[----:B------:R-:W-:Y:S10]  /*3fc0*/  BRA `(.L_x_27) ;  /* 0x0000000000087947 */ /* 0x000ff40003800000 */
.L_x_26:
[----:B------:R-:W-:Y:S01]  /*3fd0*/  LOP3.LUT R13, R11, 0x80000, RZ, 0xfc, !PT ;  /* 0x000800000b0d7812 */ /* 0x000fe200078efcff */
[----:B------:R-:W-:-:S07]  /*3fe0*/  IMAD.MOV.U32 R12, RZ, RZ, R10 ;  /* 0x000000ffff0c7224 */ /* 0x000fce00078e000a */
.L_x_27:
[----:B------:R-:W-:Y:S02]  /*3ff0*/  IMAD.MOV.U32 R10, RZ, RZ, R0 ;  /* 0x000000ffff0a7224 */ /* 0x000fe400078e0000 */
[----:B------:R-:W-:Y:S02]  /*4000*/  IMAD.MOV.U32 R11, RZ, RZ, 0x0 ;  /* 0x00000000ff0b7424 */ /* 0x000fe400078e00ff */
[----:B------:R-:W-:Y:S02]  /*4010*/  IMAD.MOV.U32 R20, RZ, RZ, R12 ;  /* 0x000000ffff147224 */ /* 0x000fe400078e000c */
[----:B------:R-:W-:Y:S01]  /*4020*/  IMAD.MOV.U32 R21, RZ, RZ, R13 ;  /* 0x000000ffff157224 */ /* 0x000fe200078e000d */
[----:B------:R-:W-:Y:S06]  /*4030*/  RET.REL.NODEC R10 `(_Z15simulate_kernelPdiiddd) ;  /* 0xffffffbc0af07950 */ /* 0x000fec0003c3ffff */
        .weak           $__internal_1_$__cuda_sm20_dsqrt_rn_f64_mediumpath_v1
        .type           $__internal_1_$__cuda_sm20_dsqrt_rn_f64_mediumpath_v1,@function
        .size           $__internal_1_$__cuda_sm20_dsqrt_rn_f64_mediumpath_v1,(.L_x_35 - $__internal_1_$__cuda_sm20_dsqrt_rn_f64_mediumpath_v1)
$__internal_1_$__cuda_sm20_dsqrt_rn_f64_mediumpath_v1:
[----:B------:R-:W-:Y:S01]  /*4040*/  ISETP.GE.U32.AND P0, PT, R16, -0x3400000, PT ;  /* 0xfcc000001000780c */ /* 0x000fe20003f06070 */
[----:B------:R-:W-:Y:S01]  /*4050*/  BSSY.RECONVERGENT B1, `(.L_x_29) ;  /* 0x0000026000017945 */ /* 0x000fe20003800200 */
[----:B------:R-:W-:Y:S02]  /*4060*/  IMAD.MOV.U32 R18, RZ, RZ, R32 ;  /* 0x000000ffff127224 */ /* 0x000fe400078e0020 */
[----:B------:R-:W-:Y:S02]  /*4070*/  IMAD.MOV.U32 R19, RZ, RZ, R33 ;  /* 0x000000ffff137224 */ /* 0x000fe400078e0021 */
[----:B------:R-:W-:-:S07]  /*4080*/  IMAD.MOV.U32 R16, RZ, RZ, R30 ;  /* 0x000000ffff107224 */ /* 0x000fce00078e001e */
[----:B------:R-:W-:Y:S05]  /*4090*/  @!P0 BRA `(.L_x_30) ;  /* 0x0000000000208947 */ /* 0x000fea0003800000 */
[----:B------:R-:W-:-:S10]  /*40a0*/  DFMA.RM R12, R16, R10, R12 ;  /* 0x0000000a100c722b */ /* 0x000fd4000000400c */
[----:B------:R-:W-:-:S05]  /*40b0*/  IADD3 R10, P0, PT, R12, 0x1, RZ ;  /* 0x000000010c0a7810 */ /* 0x000fca0007f1e0ff */
[----:B------:R-:W-:-:S06]  /*40c0*/  IMAD.X R11, RZ, RZ, R13, P0 ;  /* 0x000000ffff0b7224 */ /* 0x000fcc00000e060d */
[----:B------:R-:W-:-:S08]  /*40d0*/  DFMA.RP R18, -R12, R10, R18 ;  /* 0x0000000a0c12722b */ /* 0x000fd00000008112 */
[----:B------:R-:W-:-:S06]  /*40e0*/  DSETP.GT.AND P0, PT, R18, RZ, PT ;  /* 0x000000ff1200722a */ /* 0x000fcc0003f04000 */
[----:B------:R-:W-:Y:S02]  /*40f0*/  FSEL R10, R10, R12, P0 ;  /* 0x0000000c0a0a7208 */ /* 0x000fe40000000000 */
[----:B------:R-:W-:Y:S01]  /*4100*/  FSEL R11, R11, R13, P0 ;  /* 0x0000000d0b0b7208 */ /* 0x000fe20000000000 */
[----:B------:R-:W-:Y:S06]  /*4110*/  BRA `(.L_x_31) ;  /* 0x0000000000647947 */ /* 0x000fec0003800000 */
.L_x_30:
[----:B------:R-:W-:-:S14]  /*4120*/  DSETP.NE.AND P0, PT, R18, RZ, PT ;  /* 0x000000ff1200722a */ /* 0x000fdc0003f05000 */
[----:B------:R-:W-:Y:S05]  /*4130*/  @!P0 BRA `(.L_x_32) ;  /* 0x0000000000588947 */ /* 0x000fea0003800000 */
[----:B------:R-:W-:-:S13]  /*4140*/  ISETP.GE.AND P0, PT, R19, RZ, PT ;  /* 0x000000ff1300720c */ /* 0x000fda0003f06270 */
[----:B------:R-:W-:Y:S02]  /*4150*/  @!P0 IMAD.MOV.U32 R10, RZ, RZ, 0x0 ;  /* 0x00000000ff0a8424 */ /* 0x000fe400078e00ff */
[----:B------:R-:W-:Y:S01]  /*4160*/  @!P0 IMAD.MOV.U32 R11, RZ, RZ, -0x80000 ;  /* 0xfff80000ff0b8424 */ /* 0x000fe200078e00ff */
[----:B------:R-:W-:Y:S06]  /*4170*/  @!P0 BRA `(.L_x_31) ;  /* 0x00000000004c8947 */ /* 0x000fec0003800000 */
[----:B------:R-:W-:-:S13]  /*4180*/  ISETP.GT.AND P0, PT, R19, 0x7fefffff, PT ;  /* 0x7fefffff1300780c */ /* 0x000fda0003f04270 */
[----:B------:R-:W-:Y:S05]  /*4190*/  @P0 BRA `(.L_x_32) ;  /* 0x0000000000400947 */ /* 0x000fea0003800000 */
[----:B------:R-:W-:Y:S01]  /*41a0*/  DMUL R18, R18, 8.11296384146066816958e+31 ;  /* 0x4690000012127828 */ /* 0x000fe20000000000 */
[----:B------:R-:W-:Y:S02]  /*41b0*/  IMAD.MOV.U32 R16, RZ, RZ, RZ ;  /* 0x000000ffff107224 */ /* 0x000fe400078e00ff */
[----:B------:R-:W-:Y:S02]  /*41c0*/  IMAD.MOV.U32 R10, RZ, RZ, 0x0 ;  /* 0x00000000ff0a7424 */ /* 0x000fe400078e00ff */
[----:B------:R-:W-:Y:S01]  /*41d0*/  IMAD.MOV.U32 R11, RZ, RZ, 0x3fd80000 ;  /* 0x3fd80000ff0b7424 */ /* 0x000fe200078e00ff */
[----:B------:R-:W0:Y:S02]  /*41e0*/  MUFU.RSQ64H R17, R19 ;  /* 0x0000001300117308 */ /* 0x000e240000001c00 */
[----:B0-----:R-:W-:-:S08]  /*41f0*/  DMUL R12, R16, R16 ;  /* 0x00000010100c7228 */ /* 0x001fd00000000000 */
[----:B------:R-:W-:-:S08]  /*4200*/  DFMA R12, R18, -R12, 1 ;  /* 0x3ff00000120c742b */ /* 0x000fd0000000080c */
[----:B------:R-:W-:Y:S02]  /*4210*/  DFMA R10, R12, R10, 0.5 ;  /* 0x3fe000000c0a742b */ /* 0x000fe4000000000a */
[----:B------:R-:W-:-:S08]  /*4220*/  DMUL R12, R16, R12 ;  /* 0x0000000c100c7228 */ /* 0x000fd00000000000 */
[----:B------:R-:W-:-:S08]  /*4230*/  DFMA R12, R10, R12, R16 ;  /* 0x0000000c0a0c722b */ /* 0x000fd00000000010 */
[----:B------:R-:W-:Y:S02]  /*4240*/  DMUL R10, R18, R12 ;  /* 0x0000000c120a7228 */ /* 0x000fe40000000000 */
[----:B------:R-:W-:-:S06]  /*4250*/  VIADD R13, R13, 0xfff00000 ;  /* 0xfff000000d0d7836 */ /* 0x000fcc0000000000 */
[----:B------:R-:W-:-:S08]  /*4260*/  DFMA R16, R10, -R10, R18 ;  /* 0x8000000a0a10722b */ /* 0x000fd00000000012 */
[----:B------:R-:W-:-:S10]  /*4270*/  DFMA R10, R12, R16, R10 ;  /* 0x000000100c0a722b */ /* 0x000fd4000000000a */
[----:B------:R-:W-:Y:S01]  /*4280*/  VIADD R11, R11, 0xfcb00000 ;  /* 0xfcb000000b0b7836 */ /* 0x000fe20000000000 */
[----:B------:R-:W-:Y:S06]  /*4290*/  BRA `(.L_x_31) ;  /* 0x0000000000047947 */ /* 0x000fec0003800000 */
.L_x_32:
[----:B------:R-:W-:-:S11]  /*42a0*/  DADD R10, R18, R18 ;  /* 0x00000000120a7229 */ /* 0x000fd60000000012 */
.L_x_31:
[----:B------:R-:W-:Y:S05]  /*42b0*/  BSYNC.RECONVERGENT B1 ;  /* 0x0000000000017941 */ /* 0x000fea0003800200 */
.L_x_29:
[----:B------:R-:W-:-:S04]  /*42c0*/  IMAD.MOV.U32 R35, RZ, RZ, 0x0 ;  /* 0x00000000ff237424 */ /* 0x000fc800078e00ff */
[----:B------:R-:W-:Y:S05]  /*42d0*/  RET.REL.NODEC R34 `(_Z15simulate_kernelPdiiddd) ;  /* 0xffffffbc22487950 */ /* 0x000fea0003c3ffff */
.L_x_33:
        /* <DEDUP_REMOVED lines=10> */
.L_x_35:


//--------------------- .nv.global.init           --------------------------
	.section	.nv.global.init,"aw",@progbits
	.align	4
.nv.global.init:
	.type		mrg32k3aM1SubSeq,@object
	.size		mrg32k3aM1SubSeq,(mrg32k3aM2SubSeq - mrg32k3aM1SubSeq)
mrg32k3aM1SubSeq:
        /*0000*/ 	.byte	0x0b, 0xcc, 0xee, 0x04, 0x73, 0x29, 0x8b, 0x6f, 0xf6, 0x53, 0x03, 0xf6, 0x23, 0xf6, 0xea, 0xda
        /* <DEDUP_REMOVED lines=125> */
	.type		mrg32k3aM2SubSeq,@object
	.size		mrg32k3aM2SubSeq,(mrg32k3aM1 - mrg32k3aM2SubSeq)
mrg32k3aM2SubSeq:
        /* <DEDUP_REMOVED lines=126> */
	.type		mrg32k3aM1,@object
	.size		mrg32k3aM1,(mrg32k3aM1Seq - mrg32k3aM1)
mrg32k3aM1:
        /* <DEDUP_REMOVED lines=144> */
	.type		mrg32k3aM1Seq,@object
	.size		mrg32k3aM1Seq,(mrg32k3aM2 - mrg32k3aM1Seq)
mrg32k3aM1Seq:
        /* <DEDUP_REMOVED lines=144> */
	.type		mrg32k3aM2,@object
	.size		mrg32k3aM2,(mrg32k3aM2Seq - mrg32k3aM2)
mrg32k3aM2:
        /* <DEDUP_REMOVED lines=144> */
	.type		mrg32k3aM2Seq,@object
	.size		mrg32k3aM2Seq,(precalc_xorwow_matrix - mrg32k3aM2Seq)
mrg32k3aM2Seq:
        /* <DEDUP_REMOVED lines=144> */
	.type		precalc_xorwow_matrix,@object
	.size		precalc_xorwow_matrix,(precalc_xorwow_offset_matrix - precalc_xorwow_matrix)
precalc_xorwow_matrix:
        /* <DEDUP_REMOVED lines=6400> */
	.type		precalc_xorwow_offset_matrix,@object
	.size		precalc_xorwow_offset_matrix,(.L_1 - precalc_xorwow_offset_matrix)
precalc_xorwow_offset_matrix:
        /* <DEDUP_REMOVED lines=6400> */
.L_1:


//--------------------- .nv.shared.reserved.0     --------------------------
	.section	.nv.shared.reserved.0,"aw",@nobits
	.weak		__nv_reservedSMEM_offset_0_alias
	.size		__nv_reservedSMEM_offset_0_alias, 0, 64
	.other		__nv_reservedSMEM_offset_0_alias,@"STO_CUDA_RESERVED_SHARED STV_DEFAULT"
__nv_reservedSMEM_offset_0_alias:
	.zero		0
	.zero		64


//--------------------- .nv.global                --------------------------
	.section	.nv.global,"aw",@nobits
.nv.global:
	.type		_ZN34_INTERNAL_356f7d1c_4_k_cu_9c8071546thrust24THRUST_300001_SM_1000_NS3seqE,@object
	.size		_ZN34_INTERNAL_356f7d1c_4_k_cu_9c8071546thrust24THRUST_300001_SM_1000_NS3seqE,(_ZN34_INTERNAL_356f7d1c_4_k_cu_9c8071544cuda3std3__48in_placeE - _ZN34_INTERNAL_356f7d1c_4_k_cu_9c8071546thrust24THRUST_300001_SM_1000_NS3seqE)
_ZN34_INTERNAL_356f7d1c_4_k_cu_9c8071546thrust24THRUST_300001_SM_1000_NS3seqE:
	.zero		1
	.type		_ZN34_INTERNAL_356f7d1c_4_k_cu_9c8071544cuda3std3__48in_placeE,@object
	.size		_ZN34_INTERNAL_356f7d1c_4_k_cu_9c8071544cuda3std3__48in_placeE,(_ZN34_INTERNAL_356f7d1c_4_k_cu_9c8071544cuda3std6ranges3__45__cpo4sizeE - _ZN34_INTERNAL_356f7d1c_4_k_cu_9c8071544cuda3std3__48in_placeE)
_ZN34_INTERNAL_356f7d1c_4_k_cu_9c8071544cuda3std3__48in_placeE:
	.zero		1
	.type		_ZN34_INTERNAL_356f7d1c_4_k_cu_9c8071544cuda3std6ranges3__45__cpo4sizeE,@object
	.size		_ZN34_INTERNAL_356f7d1c_4_k_cu_9c8071544cuda3std6ranges3__45__cpo4sizeE,(_ZN34_INTERNAL_356f7d1c_4_k_cu_9c8071546thrust24THRUST_300001_SM_1000_NS12placeholders2_3E - _ZN34_INTERNAL_356f7d1c_4_k_cu_9c8071544cuda3std6ranges3__45__cpo4sizeE)
_ZN34_INTERNAL_356f7d1c_4_k_cu_9c8071544cuda3std6ranges3__45__cpo4sizeE:
	.zero		1
	.type		_ZN34_INTERNAL_356f7d1c_4_k_cu_9c8071546thrust24THRUST_300001_SM_1000_NS12placeholders2_3E,@object
	.size		_ZN34_INTERNAL_356f7d1c_4_k_cu_9c8071546thrust24THRUST_300001_SM_1000_NS12placeholders2_3E,(_ZN34_INTERNAL_356f7d1c_4_k_cu_9c8071544cuda3std3__45__cpo6cbeginE - _ZN34_INTERNAL_356f7d1c_4_k_cu_9c8071546thrust24THRUST_300001_SM_1000_NS12placeholders2_3E)
_ZN34_INTERNAL_356f7d1c_4_k_cu_9c8071546thrust24THRUST_300001_SM_1000_NS12placeholders2_3E:
	.zero		1
	.type		_ZN34_INTERNAL_356f7d1c_4_k_cu_9c8071544cuda3std3__45__cpo6cbeginE,@object
	.size		_ZN34_INTERNAL_356f7d1c_4_k_cu_9c8071544cuda3std3__45__cpo6cbeginE,(_ZN34_INTERNAL_356f7d1c_4_k_cu_9c8071544cuda3std6ranges3__45__cpo6cbeginE - _ZN34_INTERNAL_356f7d1c_4_k_cu_9c8071544cuda3std3__45__cpo6cbeginE)
_ZN34_INTERNAL_356f7d1c_4_k_cu_9c8071544cuda3std3__45__cpo6cbeginE:
	.zero		1
	.type		_ZN34_INTERNAL_356f7d1c_4_k_cu_9c8071544cuda3std6ranges3__45__cpo6cbeginE,@object
	.size		_ZN34_INTERNAL_356f7d1c_4_k_cu_9c8071544cuda3std6ranges3__45__cpo6cbeginE,(_ZN34_INTERNAL_356f7d1c_4_k_cu_9c8071546thrust24THRUST_300001_SM_1000_NS12placeholders2_7E - _ZN34_INTERNAL_356f7d1c_4_k_cu_9c8071544cuda3std6ranges3__45__cpo6cbeginE)
_ZN34_INTERNAL_356f7d1c_4_k_cu_9c8071544cuda3std6ranges3__45__cpo6cbeginE:
	.zero		1
	.type		_ZN34_INTERNAL_356f7d1c_4_k_cu_9c8071546thrust24THRUST_300001_SM_1000_NS12placeholders2_7E,@object
	.size		_ZN34_INTERNAL_356f7d1c_4_k_cu_9c8071546thrust24THRUST_300001_SM_1000_NS12placeholders2_7E,(_ZN34_INTERNAL_356f7d1c_4_k_cu_9c8071544cuda3std3__45__cpo7crbeginE - _ZN34_INTERNAL_356f7d1c_4_k_cu_9c8071546thrust24THRUST_300001_SM_1000_NS12placeholders2_7E)
_ZN34_INTERNAL_356f7d1c_4_k_cu_9c8071546thrust24THRUST_300001_SM_1000_NS12placeholders2_7E:
	.zero		1
	.type		_ZN34_INTERNAL_356f7d1c_4_k_cu_9c8071544cuda3std3__45__cpo7crbeginE,@object
	.size		_ZN34_INTERNAL_356f7d1c_4_k_cu_9c8071544cuda3std3__45__cpo7crbeginE,(_ZN34_INTERNAL_356f7d1c_4_k_cu_9c8071544cuda3std6ranges3__45__cpo4nextE - _ZN34_INTERNAL_356f7d1c_4_k_cu_9c8071544cuda3std3__45__cpo7crbeginE)
_ZN34_INTERNAL_356f7d1c_4_k_cu_9c8071544cuda3std3__45__cpo7crbeginE:
	.zero		1
	.type		_ZN34_INTERNAL_356f7d1c_4_k_cu_9c8071544cuda3std6ranges3__45__cpo4nextE,@object
	.size		_ZN34_INTERNAL_356f7d1c_4_k_cu_9c8071544cuda3std6ranges3__45__cpo4nextE,(_ZN34_INTERNAL_356f7d1c_4_k_cu_9c8071544cuda3std6ranges3__45__cpo4swapE - _ZN34_INTERNAL_356f7d1c_4_k_cu_9c8071544cuda3std6ranges3__45__cpo4nextE)
_ZN34_INTERNAL_356f7d1c_4_k_cu_9c8071544cuda3std6ranges3__45__cpo4nextE:
	.zero		1
	.type		_ZN34_INTERNAL_356f7d1c_4_k_cu_9c8071544cuda3std6ranges3__45__cpo4swapE,@object
	.size		_ZN34_INTERNAL_356f7d1c_4_k_cu_9c8071544cuda3std6ranges3__45__cpo4swapE,(_ZN34_INTERNAL_356f7d1c_4_k_cu_9c8071546thrust24THRUST_300001_SM_1000_NS8cuda_cub10par_nosyncE - _ZN34_INTERNAL_356f7d1c_4_k_cu_9c8071544cuda3std6ranges3__45__cpo4swapE)
_ZN34_INTERNAL_356f7d1c_4_k_cu_9c8071544cuda3std6ranges3__45__cpo4swapE:
	.zero		1
	.type		_ZN34_INTERNAL_356f7d1c_4_k_cu_9c8071546thrust24THRUST_300001_SM_1000_NS8cuda_cub10par_nosyncE,@object
	.size		_ZN34_INTERNAL_356f7d1c_4_k_cu_9c8071546thrust24THRUST_300001_SM_1000_NS8cuda_cub10par_nosyncE,(_ZN34_INTERNAL_356f7d1c_4_k_cu_9c8071546thrust24THRUST_300001_SM_1000_NS12placeholders2_9E - _ZN34_INTERNAL_356f7d1c_4_k_cu_9c8071546thrust24THRUST_300001_SM_1000_NS8cuda_cub10par_nosyncE)
_ZN34_INTERNAL_356f7d1c_4_k_cu_9c8071546thrust24THRUST_300001_SM_1000_NS8cuda_cub10par_nosyncE:
	.zero		1
	.type		_ZN34_INTERNAL_356f7d1c_4_k_cu_9c8071546thrust24THRUST_300001_SM_1000_NS12placeholders2_9E,@object
	.size		_ZN34_INTERNAL_356f7d1c_4_k_cu_9c8071546thrust24THRUST_300001_SM_1000_NS12placeholders2_9E,(_ZN34_INTERNAL_356f7d1c_4_k_cu_9c8071544cuda3std3__436_GLOBAL__N__356f7d1c_4_k_cu_9c8071546ignoreE - _ZN34_INTERNAL_356f7d1c_4_k_cu_9c8071546thrust24THRUST_300001_SM_1000_NS12placeholders2_9E)
_ZN34_INTERNAL_356f7d1c_4_k_cu_9c8071546thrust24THRUST_300001_SM_1000_NS12placeholders2_9E:
	.zero		1
	.type		_ZN34_INTERNAL_356f7d1c_4_k_cu_9c8071544cuda3std3__436_GLOBAL__N__356f7d1c_4_k_cu_9c8071546ignoreE,@object
	.size		_ZN34_INTERNAL_356f7d1c_4_k_cu_9c8071544cuda3std3__436_GLOBAL__N__356f7d1c_4_k_cu_9c8071546ignoreE,(_ZN34_INTERNAL_356f7d1c_4_k_cu_9c8071544cuda3std6ranges3__45__cpo4dataE - _ZN34_INTERNAL_356f7d1c_4_k_cu_9c8071544cuda3std3__436_GLOBAL__N__356f7d1c_4_k_cu_9c8071546ignoreE)
_ZN34_INTERNAL_356f7d1c_4_k_cu_9c8071544cuda3std3__436_GLOBAL__N__356f7d1c_4_k_cu_9c8071546ignoreE:
	.zero		1
	.type		_ZN34_INTERNAL_356f7d1c_4_k_cu_9c8071544cuda3std6ranges3__45__cpo4dataE,@object
	.size		_ZN34_INTERNAL_356f7d1c_4_k_cu_9c8071544cuda3std6ranges3__45__cpo4dataE,(_ZN34_INTERNAL_356f7d1c_4_k_cu_9c8071546thrust24THRUST_300001_SM_1000_NS12placeholders2_1E - _ZN34_INTERNAL_356f7d1c_4_k_cu_9c8071544cuda3std6ranges3__45__cpo4dataE)
_ZN34_INTERNAL_356f7d1c_4_k_cu_9c8071544cuda3std6ranges3__45__cpo4dataE:
	.zero		1
	.type		_ZN34_INTERNAL_356f7d1c_4_k_cu_9c8071546thrust24THRUST_300001_SM_1000_NS12placeholders2_1E,@object
	.size		_ZN34_INTERNAL_356f7d1c_4_k_cu_9c8071546thrust24THRUST_300001_SM_1000_NS12placeholders2_1E,(_ZN34_INTERNAL_356f7d1c_4_k_cu_9c8071544cuda3std3__45__cpo5beginE - _ZN34_INTERNAL_356f7d1c_4_k_cu_9c8071546thrust24THRUST_300001_SM_1000_NS12placeholders2_1E)
_ZN34_INTERNAL_356f7d1c_4_k_cu_9c8071546thrust24THRUST_300001_SM_1000_NS12placeholders2_1E:
	.zero		1
	.type		_ZN34_INTERNAL_356f7d1c_4_k_cu_9c8071544cuda3std3__45__cpo5beginE,@object
	.size		_ZN34_INTERNAL_356f7d1c_4_k_cu_9c8071544cuda3std3__45__cpo5beginE,(_ZN34_INTERNAL_356f7d1c_4_k_cu_9c8071544cuda3std6ranges3__45__cpo5beginE - _ZN34_INTERNAL_356f7d1c_4_k_cu_9c8071544cuda3std3__45__cpo5beginE)
_ZN34_INTERNAL_356f7d1c_4_k_cu_9c8071544cuda3std3__45__cpo5beginE:
	.zero		1
	.type		_ZN34_INTERNAL_356f7d1c_4_k_cu_9c8071544cuda3std6ranges3__45__cpo5beginE,@object
	.size		_ZN34_INTERNAL_356f7d1c_4_k_cu_9c8071544cuda3std6ranges3__45__cpo5beginE,(_ZN34_INTERNAL_356f7d1c_4_k_cu_9c8071546thrust24THRUST_300001_SM_1000_NS12placeholders2_5E - _ZN34_INTERNAL_356f7d1c_4_k_cu_9c8071544cuda3std6ranges3__45__cpo5beginE)
_ZN34_INTERNAL_356f7d1c_4_k_cu_9c8071544cuda3std6ranges3__45__cpo5beginE:
	.zero		1
	.type		_ZN34_INTERNAL_356f7d1c_4_k_cu_9c8071546thrust24THRUST_300001_SM_1000_NS12placeholders2_5E,@object
	.size		_ZN34_INTERNAL_356f7d1c_4_k_cu_9c8071546thrust24THRUST_300001_SM_1000_NS12placeholders2_5E,(_ZN34_INTERNAL_356f7d1c_4_k_cu_9c8071544cuda3std3__45__cpo6rbeginE - _ZN34_INTERNAL_356f7d1c_4_k_cu_9c8071546thrust24THRUST_300001_SM_1000_NS12placeholders2_5E)
_ZN34_INTERNAL_356f7d1c_4_k_cu_9c8071546thrust24THRUST_300001_SM_1000_NS12placeholders2_5E:
	.zero		1
	.type		_ZN34_INTERNAL_356f7d1c_4_k_cu_9c8071544cuda3std3__45__cpo6rbeginE,@object
	.size		_ZN34_INTERNAL_356f7d1c_4_k_cu_9c8071544cuda3std3__45__cpo6rbeginE,(_ZN34_INTERNAL_356f7d1c_4_k_cu_9c8071544cuda3std6ranges3__45__cpo7advanceE - _ZN34_INTERNAL_356f7d1c_4_k_cu_9c8071544cuda3std3__45__cpo6rbeginE)
_ZN34_INTERNAL_356f7d1c_4_k_cu_9c8071544cuda3std3__45__cpo6rbeginE:
	.zero		1
	.type		_ZN34_INTERNAL_356f7d1c_4_k_cu_9c8071544cuda3std6ranges3__45__cpo7advanceE,@object
	.size		_ZN34_INTERNAL_356f7d1c_4_k_cu_9c8071544cuda3std6ranges3__45__cpo7advanceE,(_ZN34_INTERNAL_356f7d1c_4_k_cu_9c8071544cuda3std3__47nulloptE - _ZN34_INTERNAL_356f7d1c_4_k_cu_9c8071544cuda3std6ranges3__45__cpo7advanceE)
_ZN34_INTERNAL_356f7d1c_4_k_cu_9c8071544cuda3std6ranges3__45__cpo7advanceE:
	.zero		1
	.type		_ZN34_INTERNAL_356f7d1c_4_k_cu_9c8071544cuda3std3__47nulloptE,@object
	.size		_ZN34_INTERNAL_356f7d1c_4_k_cu_9c8071544cuda3std3__47nulloptE,(_ZN34_INTERNAL_356f7d1c_4_k_cu_9c8071544cuda3std6ranges3__45__cpo8distanceE - _ZN34_INTERNAL_356f7d1c_4_k_cu_9c8071544cuda3std3__47nulloptE)
_ZN34_INTERNAL_356f7d1c_4_k_cu_9c8071544cuda3std3__47nulloptE:
	.zero		1
	.type		_ZN34_INTERNAL_356f7d1c_4_k_cu_9c8071544cuda3std6ranges3__45__cpo8distanceE,@object
	.size		_ZN34_INTERNAL_356f7d1c_4_k_cu_9c8071544cuda3std6ranges3__45__cpo8distanceE,(_ZN34_INTERNAL_356f7d1c_4_k_cu_9c8071546thrust24THRUST_300001_SM_1000_NS12placeholders3_10E - _ZN34_INTERNAL_356f7d1c_4_k_cu_9c8071544cuda3std6ranges3__45__cpo8distanceE)
_ZN34_INTERNAL_356f7d1c_4_k_cu_9c8071544cuda3std6ranges3__45__cpo8distanceE:
	.zero		1
	.type		_ZN34_INTERNAL_356f7d1c_4_k_cu_9c8071546thrust24THRUST_300001_SM_1000_NS12placeholders3_10E,@object
	.size		_ZN34_INTERNAL_356f7d1c_4_k_cu_9c8071546thrust24THRUST_300001_SM_1000_NS12placeholders3_10E,(_ZN34_INTERNAL_356f7d1c_4_k_cu_9c8071544cuda3std3__419piecewise_constructE - _ZN34_INTERNAL_356f7d1c_4_k_cu_9c8071546thrust24THRUST_300001_SM_1000_NS12placeholders3_10E)
_ZN34_INTERNAL_356f7d1c_4_k_cu_9c8071546thrust24THRUST_300001_SM_1000_NS12placeholders3_10E:
	.zero		1
	.type		_ZN34_INTERNAL_356f7d1c_4_k_cu_9c8071544cuda3std3__419piecewise_constructE,@object
	.size		_ZN34_INTERNAL_356f7d1c_4_k_cu_9c8071544cuda3std3__419piecewise_constructE,(_ZN34_INTERNAL_356f7d1c_4_k_cu_9c8071544cuda3std6ranges3__45__cpo5cdataE - _ZN34_INTERNAL_356f7d1c_4_k_cu_9c8071544cuda3std3__419piecewise_constructE)
_ZN34_INTERNAL_356f7d1c_4_k_cu_9c8071544cuda3std3__419piecewise_constructE:
	.zero		1
	.type		_ZN34_INTERNAL_356f7d1c_4_k_cu_9c8071544cuda3std6ranges3__45__cpo5cdataE,@object
	.size		_ZN34_INTERNAL_356f7d1c_4_k_cu_9c8071544cuda3std6ranges3__45__cpo5cdataE,(_ZN34_INTERNAL_356f7d1c_4_k_cu_9c8071546thrust24THRUST_300001_SM_1000_NS12placeholders2_2E - _ZN34_INTERNAL_356f7d1c_4_k_cu_9c8071544cuda3std6ranges3__45__cpo5cdataE)
_ZN34_INTERNAL_356f7d1c_4_k_cu_9c8071544cuda3std6ranges3__45__cpo5cdataE:
	.zero		1
	.type		_ZN34_INTERNAL_356f7d1c_4_k_cu_9c8071546thrust24THRUST_300001_SM_1000_NS12placeholders2_2E,@object
	.size		_ZN34_INTERNAL_356f7d1c_4_k_cu_9c8071546thrust24THRUST_300001_SM_1000_NS12placeholders2_2E,(_ZN34_INTERNAL_356f7d1c_4_k_cu_9c8071544cuda3std3__45__cpo3endE - _ZN34_INTERNAL_356f7d1c_4_k_cu_9c8071546thrust24THRUST_300001_SM_1000_NS12placeholders2_2E)
_ZN34_INTERNAL_356f7d1c_4_k_cu_9c8071546thrust24THRUST_300001_SM_1000_NS12placeholders2_2E:
	.zero		1
	.type		_ZN34_INTERNAL_356f7d1c_4_k_cu_9c8071544cuda3std3__45__cpo3endE,@object
	.size		_ZN34_INTERNAL_356f7d1c_4_k_cu_9c8071544cuda3std3__45__cpo3endE,(_ZN34_INTERNAL_356f7d1c_4_k_cu_9c8071544cuda3std6ranges3__45__cpo3endE - _ZN34_INTERNAL_356f7d1c_4_k_cu_9c8071544cuda3std3__45__cpo3endE)
_ZN34_INTERNAL_356f7d1c_4_k_cu_9c8071544cuda3std3__45__cpo3endE:
	.zero		1
	.type		_ZN34_INTERNAL_356f7d1c_4_k_cu_9c8071544cuda3std6ranges3__45__cpo3endE,@object
	.size		_ZN34_INTERNAL_356f7d1c_4_k_cu_9c8071544cuda3std6ranges3__45__cpo3endE,(_ZN34_INTERNAL_356f7d1c_4_k_cu_9c8071546thrust24THRUST_300001_SM_1000_NS12placeholders2_6E - _ZN34_INTERNAL_356f7d1c_4_k_cu_9c8071544cuda3std6ranges3__45__cpo3endE)
_ZN34_INTERNAL_356f7d1c_4_k_cu_9c8071544cuda3std6ranges3__45__cpo3endE:
	.zero		1
	.type		_ZN34_INTERNAL_356f7d1c_4_k_cu_9c8071546thrust24THRUST_300001_SM_1000_NS12placeholders2_6E,@object
	.size		_ZN34_INTERNAL_356f7d1c_4_k_cu_9c8071546thrust24THRUST_300001_SM_1000_NS12placeholders2_6E,(_ZN34_INTERNAL_356f7d1c_4_k_cu_9c8071544cuda3std3__45__cpo4rendE - _ZN34_INTERNAL_356f7d1c_4_k_cu_9c8071546thrust24THRUST_300001_SM_1000_NS12placeholders2_6E)
_ZN34_INTERNAL_356f7d1c_4_k_cu_9c8071546thrust24THRUST_300001_SM_1000_NS12placeholders2_6E:
	.zero		1
	.type		_ZN34_INTERNAL_356f7d1c_4_k_cu_9c8071544cuda3std3__45__cpo4rendE,@object
	.size		_ZN34_INTERNAL_356f7d1c_4_k_cu_9c8071544cuda3std3__45__cpo4rendE,(_ZN34_INTERNAL_356f7d1c_4_k_cu_9c8071544cuda3std6ranges3__45__cpo9iter_swapE - _ZN34_INTERNAL_356f7d1c_4_k_cu_9c8071544cuda3std3__45__cpo4rendE)
_ZN34_INTERNAL_356f7d1c_4_k_cu_9c8071544cuda3std3__45__cpo4rendE:
	.zero		1
	.type		_ZN34_INTERNAL_356f7d1c_4_k_cu_9c8071544cuda3std6ranges3__45__cpo9iter_swapE,@object
	.size		_ZN34_INTERNAL_356f7d1c_4_k_cu_9c8071544cuda3std6ranges3__45__cpo9iter_swapE,(_ZN34_INTERNAL_356f7d1c_4_k_cu_9c8071544cuda3std3__48unexpectE - _ZN34_INTERNAL_356f7d1c_4_k_cu_9c8071544cuda3std6ranges3__45__cpo9iter_swapE)
_ZN34_INTERNAL_356f7d1c_4_k_cu_9c8071544cuda3std6ranges3__45__cpo9iter_swapE:
	.zero		1
	.type		_ZN34_INTERNAL_356f7d1c_4_k_cu_9c8071544cuda3std3__48unexpectE,@object
	.size		_ZN34_INTERNAL_356f7d1c_4_k_cu_9c8071544cuda3std3__48unexpectE,(_ZN34_INTERNAL_356f7d1c_4_k_cu_9c8071546thrust24THRUST_300001_SM_1000_NS8cuda_cub3parE - _ZN34_INTERNAL_356f7d1c_4_k_cu_9c8071544cuda3std3__48unexpectE)
_ZN34_INTERNAL_356f7d1c_4_k_cu_9c8071544cuda3std3__48unexpectE:
	.zero		1
	.type		_ZN34_INTERNAL_356f7d1c_4_k_cu_9c8071546thrust24THRUST_300001_SM_1000_NS8cuda_cub3parE,@object
	.size		_ZN34_INTERNAL_356f7d1c_4_k_cu_9c8071546thrust24THRUST_300001_SM_1000_NS8cuda_cub3parE,(_ZN34_INTERNAL_356f7d1c_4_k_cu_9c8071546thrust24THRUST_300001_SM_1000_NS12placeholders2_4E - _ZN34_INTERNAL_356f7d1c_4_k_cu_9c8071546thrust24THRUST_300001_SM_1000_NS8cuda_cub3parE)
_ZN34_INTERNAL_356f7d1c_4_k_cu_9c8071546thrust24THRUST_300001_SM_1000_NS8cuda_cub3parE:
	.zero		1
	.type		_ZN34_INTERNAL_356f7d1c_4_k_cu_9c8071546thrust24THRUST_300001_SM_1000_NS12placeholders2_4E,@object
	.size		_ZN34_INTERNAL_356f7d1c_4_k_cu_9c8071546thrust24THRUST_300001_SM_1000_NS12placeholders2_4E,(_ZN34_INTERNAL_356f7d1c_4_k_cu_9c8071544cuda3std3__45__cpo4cendE - _ZN34_INTERNAL_356f7d1c_4_k_cu_9c8071546thrust24THRUST_300001_SM_1000_NS12placeholders2_4E)
_ZN34_INTERNAL_356f7d1c_4_k_cu_9c8071546thrust24THRUST_300001_SM_1000_NS12placeholders2_4E:
	.zero		1
	.type		_ZN34_INTERNAL_356f7d1c_4_k_cu_9c8071544cuda3std3__45__cpo4cendE,@object
	.size		_ZN34_INTERNAL_356f7d1c_4_k_cu_9c8071544cuda3std3__45__cpo4cendE,(_ZN34_INTERNAL_356f7d1c_4_k_cu_9c8071544cuda3std6ranges3__45__cpo4cendE - _ZN34_INTERNAL_356f7d1c_4_k_cu_9c8071544cuda3std3__45__cpo4cendE)
_ZN34_INTERNAL_356f7d1c_4_k_cu_9c8071544cuda3std3__45__cpo4cendE:
	.zero		1
	.type		_ZN34_INTERNAL_356f7d1c_4_k_cu_9c8071544cuda3std6ranges3__45__cpo4cendE,@object
	.size		_ZN34_INTERNAL_356f7d1c_4_k_cu_9c8071544cuda3std6ranges3__45__cpo4cendE,(_ZN34_INTERNAL_356f7d1c_4_k_cu_9c8071544cuda3std3__420unreachable_sentinelE - _ZN34_INTERNAL_356f7d1c_4_k_cu_9c8071544cuda3std6ranges3__45__cpo4cendE)
_ZN34_INTERNAL_356f7d1c_4_k_cu_9c8071544cuda3std6ranges3__45__cpo4cendE:
	.zero		1
	.type		_ZN34_INTERNAL_356f7d1c_4_k_cu_9c8071544cuda3std3__420unreachable_sentinelE,@object
	.size		_ZN34_INTERNAL_356f7d1c_4_k_cu_9c8071544cuda3std3__420unreachable_sentinelE,(_ZN34_INTERNAL_356f7d1c_4_k_cu_9c8071544cuda3std6ranges3__45__cpo5ssizeE - _ZN34_INTERNAL_356f7d1c_4_k_cu_9c8071544cuda3std3__420unreachable_sentinelE)
_ZN34_INTERNAL_356f7d1c_4_k_cu_9c8071544cuda3std3__420unreachable_sentinelE:
	.zero		1
	.type		_ZN34_INTERNAL_356f7d1c_4_k_cu_9c8071544cuda3std6ranges3__45__cpo5ssizeE,@object
	.size		_ZN34_INTERNAL_356f7d1c_4_k_cu_9c8071544cuda3std6ranges3__45__cpo5ssizeE,(_ZN34_INTERNAL_356f7d1c_4_k_cu_9c8071546thrust24THRUST_300001_SM_1000_NS12placeholders2_8E - _ZN34_INTERNAL_356f7d1c_4_k_cu_9c8071544cuda3std6ranges3__45__cpo5ssizeE)
_ZN34_INTERNAL_356f7d1c_4_k_cu_9c8071544cuda3std6ranges3__45__cpo5ssizeE:
	.zero		1
	.type		_ZN34_INTERNAL_356f7d1c_4_k_cu_9c8071546thrust24THRUST_300001_SM_1000_NS12placeholders2_8E,@object
	.size		_ZN34_INTERNAL_356f7d1c_4_k_cu_9c8071546thrust24THRUST_300001_SM_1000_NS12placeholders2_8E,(_ZN34_INTERNAL_356f7d1c_4_k_cu_9c8071544cuda3std3__45__cpo5crendE - _ZN34_INTERNAL_356f7d1c_4_k_cu_9c8071546thrust24THRUST_300001_SM_1000_NS12placeholders2_8E)
_ZN34_INTERNAL_356f7d1c_4_k_cu_9c8071546thrust24THRUST_300001_SM_1000_NS12placeholders2_8E:
	.zero		1
	.type		_ZN34_INTERNAL_356f7d1c_4_k_cu_9c8071544cuda3std3__45__cpo5crendE,@object
	.size		_ZN34_INTERNAL_356f7d1c_4_k_cu_9c8071544cuda3std3__45__cpo5crendE,(_ZN34_INTERNAL_356f7d1c_4_k_cu_9c8071544cuda3std6ranges3__45__cpo4prevE - _ZN34_INTERNAL_356f7d1c_4_k_cu_9c8071544cuda3std3__45__cpo5crendE)
_ZN34_INTERNAL_356f7d1c_4_k_cu_9c8071544cuda3std3__45__cpo5crendE:
	.zero		1
	.type		_ZN34_INTERNAL_356f7d1c_4_k_cu_9c8071544cuda3std6ranges3__45__cpo4prevE,@object
	.size		_ZN34_INTERNAL_356f7d1c_4_k_cu_9c8071544cuda3std6ranges3__45__cpo4prevE,(_ZN34_INTERNAL_356f7d1c_4_k_cu_9c8071544cuda3std6ranges3__45__cpo9iter_moveE - _ZN34_INTERNAL_356f7d1c_4_k_cu_9c8071544cuda3std6ranges3__45__cpo4prevE)
_ZN34_INTERNAL_356f7d1c_4_k_cu_9c8071544cuda3std6ranges3__45__cpo4prevE:
	.zero		1
	.type		_ZN34_INTERNAL_356f7d1c_4_k_cu_9c8071544cuda3std6ranges3__45__cpo9iter_moveE,@object
	.size		_ZN34_INTERNAL_356f7d1c_4_k_cu_9c8071544cuda3std6ranges3__45__cpo9iter_moveE,(_ZN34_INTERNAL_356f7d1c_4_k_cu_9c8071546thrust24THRUST_300001_SM_1000_NS6system6detail10sequential3seqE - _ZN34_INTERNAL_356f7d1c_4_k_cu_9c8071544cuda3std6ranges3__45__cpo9iter_moveE)
_ZN34_INTERNAL_356f7d1c_4_k_cu_9c8071544cuda3std6ranges3__45__cpo9iter_moveE:
	.zero		1
	.type		_ZN34_INTERNAL_356f7d1c_4_k_cu_9c8071546thrust24THRUST_300001_SM_1000_NS6system6detail10sequential3seqE,@object
	.size		_ZN34_INTERNAL_356f7d1c_4_k_cu_9c8071546thrust24THRUST_300001_SM_1000_NS6system6detail10sequential3seqE,(.L_40 - _ZN34_INTERNAL_356f7d1c_4_k_cu_9c8071546thrust24THRUST_300001_SM_1000_NS6system6detail10sequential3seqE)
_ZN34_INTERNAL_356f7d1c_4_k_cu_9c8071546thrust24THRUST_300001_SM_1000_NS6system6detail10sequential3seqE:
	.zero		1
.L_40:


//--------------------- .nv.constant0._ZN3cub18CUB_300001_SM_10006detail8for_each13static_kernelINS2_12policy_hub_t12policy_500_tEmN6thrust24THRUST_300001_SM_1000_NS8cuda_cub20__uninitialized_fill7functorINS7_10device_ptrIdEEdEEEEvT0_T1_ --------------------------
	.section	.nv.constant0._ZN3cub18CUB_300001_SM_10006detail8for_each13static_kernelINS2_12policy_hub_t12policy_500_tEmN6thrust24THRUST_300001_SM_1000_NS8cuda_cub20__uninitialized_fill7functorINS7_10device_ptrIdEEdEEEEvT0_T1_,"a",@progbits
	.sectionflags	@""
	.align	4
.nv.constant0._ZN3cub18CUB_300001_SM_10006detail8for_each13static_kernelINS2_12policy_hub_t12policy_500_tEmN6thrust24THRUST_300001_SM_1000_NS8cuda_cub20__uninitialized_fill7functorINS7_10device_ptrIdEEdEEEEvT0_T1_:
	.zero		920


//--------------------- .nv.constant0._ZN3cub18CUB_300001_SM_10006detail11EmptyKernelIvEEvv --------------------------
	.section	.nv.constant0._ZN3cub18CUB_300001_SM_10006detail11EmptyKernelIvEEvv,"a",@progbits
	.sectionflags	@""
	.align	4
.nv.constant0._ZN3cub18CUB_300001_SM_10006detail11EmptyKernelIvEEvv:
	.zero		896


//--------------------- .nv.constant0._Z15simulate_kernelPdiiddd --------------------------
	.section	.nv.constant0._Z15simulate_kernelPdiiddd,"a",@progbits
	.sectionflags	@""
	.align	4
.nv.constant0._Z15simulate_kernelPdiiddd:
	.zero		936


//--------------------- SYMBOLS --------------------------

	.type		.nv.reservedSmem.offset0,@object
	.size		.nv.reservedSmem.offset0,0x4
